	.target	sm_100a

	.elftype	@"ET_EXEC"


//--------------------- .note.nv.tkinfo           --------------------------
	.section	.note.nv.tkinfo,"",@"SHT_NOTE"
	.sectionflags	@"SHF_NOTE_NV_TKINFO"
	.tkinfo
        /*0018*/ 	.word	0x00000002
        /*0030*/ 	.string	""
        /*0030*/ 	.string	"ptxas"
        /*0030*/ 	.string	"Cuda compilation tools, release 13.0, V13.0.88"
        /*0030*/ 	.string	"Build cuda_13.0.r13.0/compiler.36424714_0"
        /*0030*/ 	.string	"-arch sm_100a -m 64 "



//--------------------- .note.nv.cuinfo           --------------------------
	.section	.note.nv.cuinfo,"",@"SHT_NOTE"
	.sectionflags	@"SHF_NOTE_NV_CUINFO"
        /*0018*/ 	.short	0x0002
        /*001a*/ 	.short	0x0064
        /*001c*/ 	.short	0x0082
	.zero		2


//--------------------- .nv.info                  --------------------------
	.section	.nv.info,"",@"SHT_CUDA_INFO"
	.align	4


	//----- nvinfo : EIATTR_REGCOUNT
	.align		4
        /*0000*/ 	.byte	0x04, 0x2f
        /*0002*/ 	.short	(.L_19 - .L_18)
	.align		4
.L_18:
        /*0004*/ 	.word	index@(_ZN7cutlass13device_kernelINS_4gemm6kernel13GemmUniversalIN4cute5tupleIJiiiiEEENS1_10collective13CollectiveMmaINS1_35MainloopSm100TmaUmmaWarpSpecializedILi7ELi2ELi4ENS5_IJNS4_1CILi1EEESB_SB_EEEEENS5_IJNSA_ILi64EEESE_NSA_ILi32EEEEEEaNS5_IJlSB_lEEEaSH_NS4_8TiledMMAINS4_8MMA_AtomIJNS4_15SM100_MMA_S8_SSIaaiLi64ELi64ELNS4_4UMMA5MajorE0ELSM_0ELNSL_8SaturateE0EEEEEENS4_6LayoutISC_NS5_IJNSA_ILi0EEESR_SR_EEEEENS5_IJNS4_10UnderscoreESU_SU_EEEEENS4_13SM90_TMA_LOADENS4_14ComposedLayoutINS4_7SwizzleILi1ELi4ELi3EEENS4_18smem_ptr_flag_bitsILi8EEENSQ_INS5_IJNSA_ILi8EEESF_EEENS5_IJSF_SB_EEEEEEEvNS4_8identityESX_S17_vS18_EENS_8epilogue10collective18CollectiveEpilogueINS1A_23Sm100TmaWarpSpecializedILi1ELi1ELi32ELb0ELb0EEEJSG_NS5_IJNSQ_ISE_SB_EES1F_EEEaSH_aSH_NS1A_6fusion15FusionCallbacksIS1E_NS1H_17LinearCombinationIaiaiLNS_15FloatRoundStyleE2EEESG_S1G_JEEENS4_5SM1004TMEM4LOAD26SM100_TMEM_LOAD_16dp32b32xESX_NSY_INSZ_ILi2ELi4ELi3EEES12_NSQ_INS5_IJS13_SE_EEENS5_IJSE_SB_EEEEEEENS4_39AutoVectorizingCopyWithAssumedAlignmentILi128EEENS4_14SM90_TMA_STOREES1V_S1X_S1X_EEEvvEEEEvNT_6ParamsE)
        /*0008*/ 	.word	0x0000007b


	//----- nvinfo : EIATTR_FRAME_SIZE
	.align		4
.L_19:
        /*000c*/ 	.byte	0x04, 0x11
        /*000e*/ 	.short	(.L_21 - .L_20)
	.align		4
.L_20:
        /*0010*/ 	.word	index@($__internal_2_$__cuda_sm10x_tcgen05_guardrail_trap_unallocated_columns_being_dealloced)
        /*0014*/ 	.word	0x00000000


	//----- nvinfo : EIATTR_FRAME_SIZE
	.align		4
.L_21:
        /*0018*/ 	.byte	0x04, 0x11
        /*001a*/ 	.short	(.L_23 - .L_22)
	.align		4
.L_22:
        /*001c*/ 	.word	index@($__internal_1_$__cuda_sm10x_tcgen05_guardrail_trap_phase_invalid_during_alloc)
        /*0020*/ 	.word	0x00000000


	//----- nvinfo : EIATTR_FRAME_SIZE
	.align		4
.L_23:
        /*0024*/ 	.byte	0x04, 0x11
        /*0026*/ 	.short	(.L_25 - .L_24)
	.align		4
.L_24:
        /*0028*/ 	.word	index@($__internal_0_$__cuda_sm10x_tcgen05_guardrail_trap_col_being_dealloced_not_returned_by_alloc)
        /*002c*/ 	.word	0x00000000


	//----- nvinfo : EIATTR_FRAME_SIZE
	.align		4
.L_25:
        /*0030*/ 	.byte	0x04, 0x11
        /*0032*/ 	.short	(.L_27 - .L_26)
	.align		4
.L_26:
        /*0034*/ 	.word	index@(_ZN7cutlass13device_kernelINS_4gemm6kernel13GemmUniversalIN4cute5tupleIJiiiiEEENS1_10collective13CollectiveMmaINS1_35MainloopSm100TmaUmmaWarpSpecializedILi7ELi2ELi4ENS5_IJNS4_1CILi1EEESB_SB_EEEEENS5_IJNSA_ILi64EEESE_NSA_ILi32EEEEEEaNS5_IJlSB_lEEEaSH_NS4_8TiledMMAINS4_8MMA_AtomIJNS4_15SM100_MMA_S8_SSIaaiLi64ELi64ELNS4_4UMMA5MajorE0ELSM_0ELNSL_8SaturateE0EEEEEENS4_6LayoutISC_NS5_IJNSA_ILi0EEESR_SR_EEEEENS5_IJNS4_10UnderscoreESU_SU_EEEEENS4_13SM90_TMA_LOADENS4_14ComposedLayoutINS4_7SwizzleILi1ELi4ELi3EEENS4_18smem_ptr_flag_bitsILi8EEENSQ_INS5_IJNSA_ILi8EEESF_EEENS5_IJSF_SB_EEEEEEEvNS4_8identityESX_S17_vS18_EENS_8epilogue10collective18CollectiveEpilogueINS1A_23Sm100TmaWarpSpecializedILi1ELi1ELi32ELb0ELb0EEEJSG_NS5_IJNSQ_ISE_SB_EES1F_EEEaSH_aSH_NS1A_6fusion15FusionCallbacksIS1E_NS1H_17LinearCombinationIaiaiLNS_15FloatRoundStyleE2EEESG_S1G_JEEENS4_5SM1004TMEM4LOAD26SM100_TMEM_LOAD_16dp32b32xESX_NSY_INSZ_ILi2ELi4ELi3EEES12_NSQ_INS5_IJS13_SE_EEENS5_IJSE_SB_EEEEEEENS4_39AutoVectorizingCopyWithAssumedAlignmentILi128EEENS4_14SM90_TMA_STOREES1V_S1X_S1X_EEEvvEEEEvNT_6ParamsE)
        /*0038*/ 	.word	0x00000000


	//----- nvinfo : EIATTR_MIN_STACK_SIZE
	.align		4
.L_27:
        /*003c*/ 	.byte	0x04, 0x12
        /*003e*/ 	.short	(.L_29 - .L_28)
	.align		4
.L_28:
        /*0040*/ 	.word	index@(_ZN7cutlass13device_kernelINS_4gemm6kernel13GemmUniversalIN4cute5tupleIJiiiiEEENS1_10collective13CollectiveMmaINS1_35MainloopSm100TmaUmmaWarpSpecializedILi7ELi2ELi4ENS5_IJNS4_1CILi1EEESB_SB_EEEEENS5_IJNSA_ILi64EEESE_NSA_ILi32EEEEEEaNS5_IJlSB_lEEEaSH_NS4_8TiledMMAINS4_8MMA_AtomIJNS4_15SM100_MMA_S8_SSIaaiLi64ELi64ELNS4_4UMMA5MajorE0ELSM_0ELNSL_8SaturateE0EEEEEENS4_6LayoutISC_NS5_IJNSA_ILi0EEESR_SR_EEEEENS5_IJNS4_10UnderscoreESU_SU_EEEEENS4_13SM90_TMA_LOADENS4_14ComposedLayoutINS4_7SwizzleILi1ELi4ELi3EEENS4_18smem_ptr_flag_bitsILi8EEENSQ_INS5_IJNSA_ILi8EEESF_EEENS5_IJSF_SB_EEEEEEEvNS4_8identityESX_S17_vS18_EENS_8epilogue10collective18CollectiveEpilogueINS1A_23Sm100TmaWarpSpecializedILi1ELi1ELi32ELb0ELb0EEEJSG_NS5_IJNSQ_ISE_SB_EES1F_EEEaSH_aSH_NS1A_6fusion15FusionCallbacksIS1E_NS1H_17LinearCombinationIaiaiLNS_15FloatRoundStyleE2EEESG_S1G_JEEENS4_5SM1004TMEM4LOAD26SM100_TMEM_LOAD_16dp32b32xESX_NSY_INSZ_ILi2ELi4ELi3EEES12_NSQ_INS5_IJS13_SE_EEENS5_IJSE_SB_EEEEEEENS4_39AutoVectorizingCopyWithAssumedAlignmentILi128EEENS4_14SM90_TMA_STOREES1V_S1X_S1X_EEEvvEEEEvNT_6ParamsE)
        /*0044*/ 	.word	0x00000000
.L_29:


//--------------------- .nv.compat                --------------------------
	.section	.nv.compat,"",@"SHT_CUDA_COMPAT_INFO"
	.align	4
        /*0000*/ 	.byte	0x02, 0x09, 0x01, 0x00, 0x02, 0x02, 0x03, 0x00, 0x02, 0x05, 0x06, 0x00, 0x03, 0x07, 0x01, 0x01
        /*0010*/ 	.byte	0x02, 0x03, 0x01, 0x00, 0x02, 0x06, 0x01, 0x00, 0x04, 0x0b, 0x08, 0x00, 0x01, 0x00, 0x00, 0x00
        /*0020*/ 	.byte	0x00, 0x00, 0x00, 0x00


//--------------------- .nv.info._ZN7cutlass13device_kernelINS_4gemm6kernel13GemmUniversalIN4cute5tupleIJiiiiEEENS1_10collective13CollectiveMmaINS1_35MainloopSm100TmaUmmaWarpSpecializedILi7ELi2ELi4ENS5_IJNS4_1CILi1EEESB_SB_EEEEENS5_IJNSA_ILi64EEESE_NSA_ILi32EEEEEEaNS5_IJlSB_lEEEaSH_NS4_8TiledMMAINS4_8MMA_AtomIJNS4_15SM100_MMA_S8_SSIaaiLi64ELi64ELNS4_4UMMA5MajorE0ELSM_0ELNSL_8SaturateE0EEEEEENS4_6LayoutISC_NS5_IJNSA_ILi0EEESR_SR_EEEEENS5_IJNS4_10UnderscoreESU_SU_EEEEENS4_13SM90_TMA_LOADENS4_14ComposedLayoutINS4_7SwizzleILi1ELi4ELi3EEENS4_18smem_ptr_flag_bitsILi8EEENSQ_INS5_IJNSA_ILi8EEESF_EEENS5_IJSF_SB_EEEEEEEvNS4_8identityESX_S17_vS18_EENS_8epilogue10collective18CollectiveEpilogueINS1A_23Sm100TmaWarpSpecializedILi1ELi1ELi32ELb0ELb0EEEJSG_NS5_IJNSQ_ISE_SB_EES1F_EEEaSH_aSH_NS1A_6fusion15FusionCallbacksIS1E_NS1H_17LinearCombinationIaiaiLNS_15FloatRoundStyleE2EEESG_S1G_JEEENS4_5SM1004TMEM4LOAD26SM100_TMEM_LOAD_16dp32b32xESX_NSY_INSZ_ILi2ELi4ELi3EEES12_NSQ_INS5_IJS13_SE_EEENS5_IJSE_SB_EEEEEEENS4_39AutoVectorizingCopyWithAssumedAlignmentILi128EEENS4_14SM90_TMA_STOREES1V_S1X_S1X_EEEvvEEEEvNT_6ParamsE --------------------------
	.section	.nv.info._ZN7cutlass13device_kernelINS_4gemm6kernel13GemmUniversalIN4cute5tupleIJiiiiEEENS1_10collective13CollectiveMmaINS1_35MainloopSm100TmaUmmaWarpSpecializedILi7ELi2ELi4ENS5_IJNS4_1CILi1EEESB_SB_EEEEENS5_IJNSA_ILi64EEESE_NSA_ILi32EEEEEEaNS5_IJlSB_lEEEaSH_NS4_8TiledMMAINS4_8MMA_AtomIJNS4_15SM100_MMA_S8_SSIaaiLi64ELi64ELNS4_4UMMA5MajorE0ELSM_0ELNSL_8SaturateE0EEEEEENS4_6LayoutISC_NS5_IJNSA_ILi0EEESR_SR_EEEEENS5_IJNS4_10UnderscoreESU_SU_EEEEENS4_13SM90_TMA_LOADENS4_14ComposedLayoutINS4_7SwizzleILi1ELi4ELi3EEENS4_18smem_ptr_flag_bitsILi8EEENSQ_INS5_IJNSA_ILi8EEESF_EEENS5_IJSF_SB_EEEEEEEvNS4_8identityESX_S17_vS18_EENS_8epilogue10collective18CollectiveEpilogueINS1A_23Sm100TmaWarpSpecializedILi1ELi1ELi32ELb0ELb0EEEJSG_NS5_IJNSQ_ISE_SB_EES1F_EEEaSH_aSH_NS1A_6fusion15FusionCallbacksIS1E_NS1H_17LinearCombinationIaiaiLNS_15FloatRoundStyleE2EEESG_S1G_JEEENS4_5SM1004TMEM4LOAD26SM100_TMEM_LOAD_16dp32b32xESX_NSY_INSZ_ILi2ELi4ELi3EEES12_NSQ_INS5_IJS13_SE_EEENS5_IJSE_SB_EEEEEEENS4_39AutoVectorizingCopyWithAssumedAlignmentILi128EEENS4_14SM90_TMA_STOREES1V_S1X_S1X_EEEvvEEEEvNT_6ParamsE,"",@"SHT_CUDA_INFO"
	.sectionflags	@""
	.align	4


	//----- nvinfo : EIATTR_CUDA_API_VERSION
	.align		4
        /*0000*/ 	.byte	0x04, 0x37
        /*0002*/ 	.short	(.L_31 - .L_30)
.L_30:
        /*0004*/ 	.word	0x00000082


	//----- nvinfo : EIATTR_KPARAM_INFO
	.align		4
.L_31:
        /*0008*/ 	.byte	0x04, 0x17
        /*000a*/ 	.short	(.L_33 - .L_32)
.L_32:
        /*000c*/ 	.word	0x00000000
        /*0010*/ 	.short	0x0000
        /*0012*/ 	.short	0x0000
        /*0014*/ 	.byte	0x00, 0xf0, 0x01, 0x20


	//----- nvinfo : EIATTR_AT_ENTRY_FRAGMENTS
	.align		4
.L_33:
        /*0018*/ 	.byte	0x04, 0x4f
        /*001a*/ 	.short	(.L_35 - .L_34)


	//   ....[0]....
.L_34:
        /*001c*/ 	.word	0x00000006


	//----- nvinfo : EIATTR_RESERVED_SMEM_USED
	.align		4
.L_35:
        /*0020*/ 	.byte	0x01, 0x41
	.zero		2


	//----- nvinfo : EIATTR_SPARSE_MMA_MASK
	.align		4
        /*0024*/ 	.byte	0x03, 0x50
        /*0026*/ 	.short	0x0000


	//----- nvinfo : EIATTR_TCGEN05_1CTA_USED
	.align		4
        /*0028*/ 	.byte	0x01, 0x51
	.zero		2


	//----- nvinfo : EIATTR_MAXREG_COUNT
	.align		4
        /*002c*/ 	.byte	0x03, 0x1b
        /*002e*/ 	.short	0x00ff


	//----- nvinfo : EIATTR_NUM_BARRIERS
	.align		4
        /*0030*/ 	.byte	0x02, 0x4c
        /*0032*/ 	.byte	0x07
	.zero		1


	//----- nvinfo : EIATTR_EXTERNS
	.align		4
        /*0034*/ 	.byte	0x04, 0x0f
        /*0036*/ 	.short	(.L_37 - .L_36)


	//   ....[0]....
	.align		4
.L_36:
        /*0038*/ 	.word	index@(__assertfail)


	//----- nvinfo : EIATTR_MERCURY_ISA_VERSION
	.align		4
.L_37:
        /*003c*/ 	.byte	0x03, 0x5f
        /*003e*/ 	.short	0x0101


	//----- nvinfo : EIATTR_INT_WARP_WIDE_INSTR_OFFSETS
	.align		4
        /*0040*/ 	.byte	0x04, 0x31
        /*0042*/ 	.short	(.L_39 - .L_38)


	//   ....[0]....
.L_38:
        /*0044*/ 	.word	0x00001dc0


	//   ....[1]....
        /*0048*/ 	.word	0x000038d0


	//   ....[2]....
        /*004c*/ 	.word	0x000038f0


	//   ....[3]....
        /*0050*/ 	.word	0x00003920


	//   ....[4]....
        /*0054*/ 	.word	0x00004330


	//   ....[5]....
        /*0058*/ 	.word	0x00004420


	//----- nvinfo : EIATTR_COOP_GROUP_MASK_REGIDS
	.align		4
.L_39:
        /*005c*/ 	.byte	0x04, 0x29
        /*005e*/ 	.short	(.L_41 - .L_40)


	//   ....[0]....
.L_40:
        /*0060*/ 	.word	0xffffffff


	//   ....[1]....
        /*0064*/ 	.word	0xffffffff


	//   ....[2]....
        /*0068*/ 	.word	0xffffffff


	//   ....[3]....
        /*006c*/ 	.word	0xffffffff


	//   ....[4]....
        /*0070*/ 	.word	0xffffffff


	//   ....[5]....
        /*0074*/ 	.word	0xffffffff


	//   ....[6]....
        /*0078*/ 	.word	0xffffffff


	//   ....[7]....
        /*007c*/ 	.word	0xffffffff


	//   ....[8]....
        /*0080*/ 	.word	0xffffffff


	//   ....[9]....
        /*0084*/ 	.word	0xffffffff


	//   ....[10]....
        /*0088*/ 	.word	0xffffffff


	//   ....[11]....
        /*008c*/ 	.word	0xffffffff


	//   ....[12]....
        /*0090*/ 	.word	0xffffffff


	//----- nvinfo : EIATTR_COOP_GROUP_INSTR_OFFSETS
	.align		4
.L_41:
        /*0094*/ 	.byte	0x04, 0x28
        /*0096*/ 	.short	(.L_43 - .L_42)


	//   ....[0]....
.L_42:
        /*0098*/ 	.word	0x00000090


	//   ....[1]....
        /*009c*/ 	.word	0x000004d0


	//   ....[2]....
        /*00a0*/ 	.word	0x000006a0


	//   ....[3]....
        /*00a4*/ 	.word	0x000007e0


	//   ....[4]....
        /*00a8*/ 	.word	0x000008e0


	//   ....[5]....
        /*00ac*/ 	.word	0x00000a50


	//   ....[6]....
        /*00b0*/ 	.word	0x00000bf0


	//   ....[7]....
        /*00b4*/ 	.word	0x00001ca0


	//   ....[8]....
        /*00b8*/ 	.word	0x00002c30


	//   ....[9]....
        /*00bc*/ 	.word	0x00002e40


	//   ....[10]....
        /*00c0*/ 	.word	0x00002e70


	//   ....[11]....
        /*00c4*/ 	.word	0x000037b0


	//   ....[12]....
        /*00c8*/ 	.word	0x000039e0


	//----- nvinfo : EIATTR_VRC_CTA_INIT_COUNT
	.align		4
.L_43:
        /*00cc*/ 	.byte	0x02, 0x4a
        /*00ce*/ 	.byte	0x80
	.zero		1


	//----- nvinfo : EIATTR_SYSCALL_OFFSETS
	.align		4
        /*00d0*/ 	.byte	0x04, 0x46
        /*00d2*/ 	.short	(.L_45 - .L_44)


	//   ....[0]....
.L_44:
        /*00d4*/ 	.word	0x00004e40


	//   ....[1]....
        /*00d8*/ 	.word	0x00004f80


	//   ....[2]....
        /*00dc*/ 	.word	0x000056e0


	//----- nvinfo : EIATTR_MBARRIER_INSTR_OFFSETS
	.align		4
.L_45:
        /*00e0*/ 	.byte	0x04, 0x39
        /*00e2*/ 	.short	(.L_47 - .L_46)


	//   ....[0]....
.L_46:
        /*00e4*/ 	.word	0x000005b0
        /*00e8*/ 	.word	0x000000ff
        /*00ec*/ 	.word	0x00000000
        /*00f0*/ 	.short	0x0100
        /*00f2*/ 	.byte	0x05
	.zero		1


	//   ....[1]....
        /*00f4*/ 	.word	0x000005c0
        /*00f8*/ 	.word	0x000000ff
        /*00fc*/ 	.word	0x00000038
        /*0100*/ 	.short	0x0100
        /*0102*/ 	.byte	0x05
	.zero		1


	//   ....[2]....
        /*0104*/ 	.word	0x000005d0
        /*0108*/ 	.word	0x000000ff
        /*010c*/ 	.word	0x00000008
        /*0110*/ 	.short	0x0100
        /*0112*/ 	.byte	0x05
	.zero		1


	//   ....[3]....
        /*0114*/ 	.word	0x000005e0
        /*0118*/ 	.word	0x000000ff
        /*011c*/ 	.word	0x00000040
        /*0120*/ 	.short	0x0100
        /*0122*/ 	.byte	0x05
	.zero		1


	//   ....[4]....
        /*0124*/ 	.word	0x000005f0
        /*0128*/ 	.word	0x000000ff
        /*012c*/ 	.word	0x00000010
        /*0130*/ 	.short	0x0100
        /*0132*/ 	.byte	0x05
	.zero		1


	//   ....[5]....
        /*0134*/ 	.word	0x00000600
        /*0138*/ 	.word	0x000000ff
        /*013c*/ 	.word	0x00000048
        /*0140*/ 	.short	0x0100
        /*0142*/ 	.byte	0x05
	.zero		1


	//   ....[6]....
        /*0144*/ 	.word	0x00000610
        /*0148*/ 	.word	0x000000ff
        /*014c*/ 	.word	0x00000018
        /*0150*/ 	.short	0x0100
        /*0152*/ 	.byte	0x05
	.zero		1


	//   ....[7]....
        /*0154*/ 	.word	0x00000620
        /*0158*/ 	.word	0x000000ff
        /*015c*/ 	.word	0x00000050
        /*0160*/ 	.short	0x0100
        /*0162*/ 	.byte	0x05
	.zero		1


	//   ....[8]....
        /*0164*/ 	.word	0x00000630
        /*0168*/ 	.word	0x000000ff
        /*016c*/ 	.word	0x00000020
        /*0170*/ 	.short	0x0100
        /*0172*/ 	.byte	0x05
	.zero		1


	//   ....[9]....
        /*0174*/ 	.word	0x00000640
        /*0178*/ 	.word	0x000000ff
        /*017c*/ 	.word	0x00000058
        /*0180*/ 	.short	0x0100
        /*0182*/ 	.byte	0x05
	.zero		1


	//   ....[10]....
        /*0184*/ 	.word	0x00000650
        /*0188*/ 	.word	0x000000ff
        /*018c*/ 	.word	0x00000028
        /*0190*/ 	.short	0x0100
        /*0192*/ 	.byte	0x05
	.zero		1


	//   ....[11]....
        /*0194*/ 	.word	0x00000660
        /*0198*/ 	.word	0x000000ff
        /*019c*/ 	.word	0x00000060
        /*01a0*/ 	.short	0x0100
        /*01a2*/ 	.byte	0x05
	.zero		1


	//   ....[12]....
        /*01a4*/ 	.word	0x00000670
        /*01a8*/ 	.word	0x000000ff
        /*01ac*/ 	.word	0x00000030
        /*01b0*/ 	.short	0x0100
        /*01b2*/ 	.byte	0x05
	.zero		1


	//   ....[13]....
        /*01b4*/ 	.word	0x00000680
        /*01b8*/ 	.word	0x000000ff
        /*01bc*/ 	.word	0x00000068
        /*01c0*/ 	.short	0x0100
        /*01c2*/ 	.byte	0x05
	.zero		1


	//   ....[14]....
        /*01c4*/ 	.word	0x000007b0
        /*01c8*/ 	.word	0x000000ff
        /*01cc*/ 	.word	0x00000070
        /*01d0*/ 	.short	0x0100
        /*01d2*/ 	.byte	0x06
	.zero		1


	//   ....[15]....
        /*01d4*/ 	.word	0x000007c0
        /*01d8*/ 	.word	0x000000ff
        /*01dc*/ 	.word	0x00000078
        /*01e0*/ 	.short	0x0100
        /*01e2*/ 	.byte	0x06
	.zero		1


	//   ....[16]....
        /*01e4*/ 	.word	0x000008b0
        /*01e8*/ 	.word	0x000000ff
        /*01ec*/ 	.word	0x00000080
        /*01f0*/ 	.short	0x0100
        /*01f2*/ 	.byte	0x05
	.zero		1


	//   ....[17]....
        /*01f4*/ 	.word	0x000008c0
        /*01f8*/ 	.word	0x000000ff
        /*01fc*/ 	.word	0x00000088
        /*0200*/ 	.short	0x0100
        /*0202*/ 	.byte	0x05
	.zero		1


	//   ....[18]....
        /*0204*/ 	.word	0x00000a00
        /*0208*/ 	.word	0x000000ff
        /*020c*/ 	.word	0x00000090
        /*0210*/ 	.short	0x0100
        /*0212*/ 	.byte	0x05
	.zero		1


	//   ....[19]....
        /*0214*/ 	.word	0x00000a10
        /*0218*/ 	.word	0x000000ff
        /*021c*/ 	.word	0x000000a0
        /*0220*/ 	.short	0x0100
        /*0222*/ 	.byte	0x05
	.zero		1


	//   ....[20]....
        /*0224*/ 	.word	0x00000a20
        /*0228*/ 	.word	0x000000ff
        /*022c*/ 	.word	0x00000098
        /*0230*/ 	.short	0x0100
        /*0232*/ 	.byte	0x05
	.zero		1


	//   ....[21]....
        /*0234*/ 	.word	0x00000a30
        /*0238*/ 	.word	0x000000ff
        /*023c*/ 	.word	0x000000a8
        /*0240*/ 	.short	0x0100
        /*0242*/ 	.byte	0x05
	.zero		1


	//   ....[22]....
        /*0244*/ 	.word	0x00000b60
        /*0248*/ 	.word	0x000000ff
        /*024c*/ 	.word	0x000000b0
        /*0250*/ 	.short	0x0100
        /*0252*/ 	.byte	0x06
	.zero		1


	//   ....[23]....
        /*0254*/ 	.word	0x00000b70
        /*0258*/ 	.word	0x000000ff
        /*025c*/ 	.word	0x000000d0
        /*0260*/ 	.short	0x0100
        /*0262*/ 	.byte	0x06
	.zero		1


	//   ....[24]....
        /*0264*/ 	.word	0x00000b80
        /*0268*/ 	.word	0x000000ff
        /*026c*/ 	.word	0x000000b8
        /*0270*/ 	.short	0x0100
        /*0272*/ 	.byte	0x06
	.zero		1


	//   ....[25]....
        /*0274*/ 	.word	0x00000b90
        /*0278*/ 	.word	0x000000ff
        /*027c*/ 	.word	0x000000d8
        /*0280*/ 	.short	0x0100
        /*0282*/ 	.byte	0x06
	.zero		1


	//   ....[26]....
        /*0284*/ 	.word	0x00000ba0
        /*0288*/ 	.word	0x000000ff
        /*028c*/ 	.word	0x000000c0
        /*0290*/ 	.short	0x0100
        /*0292*/ 	.byte	0x06
	.zero		1


	//   ....[27]....
        /*0294*/ 	.word	0x00000bb0
        /*0298*/ 	.word	0x000000ff
        /*029c*/ 	.word	0x000000e0
        /*02a0*/ 	.short	0x0100
        /*02a2*/ 	.byte	0x06
	.zero		1


	//   ....[28]....
        /*02a4*/ 	.word	0x00000bc0
        /*02a8*/ 	.word	0x000000ff
        /*02ac*/ 	.word	0x000000c8
        /*02b0*/ 	.short	0x0100
        /*02b2*/ 	.byte	0x06
	.zero		1


	//   ....[29]....
        /*02b4*/ 	.word	0x00000bd0
        /*02b8*/ 	.word	0x000000ff
        /*02bc*/ 	.word	0x000000e8
        /*02c0*/ 	.short	0x0100
        /*02c2*/ 	.byte	0x06
	.zero		1


	//   ....[30]....
        /*02c4*/ 	.word	0x00000cc0
        /*02c8*/ 	.word	0x000000ff
        /*02cc*/ 	.word	0x000000f0
        /*02d0*/ 	.short	0x0100
        /*02d2*/ 	.byte	0x05
	.zero		1


	//   ....[31]....
        /*02d4*/ 	.word	0x00000cd0
        /*02d8*/ 	.word	0x000000ff
        /*02dc*/ 	.word	0x00000100
        /*02e0*/ 	.short	0x0100
        /*02e2*/ 	.byte	0x05
	.zero		1


	//   ....[32]....
        /*02e4*/ 	.word	0x00000ce0
        /*02e8*/ 	.word	0x000000ff
        /*02ec*/ 	.word	0x000000f8
        /*02f0*/ 	.short	0x0100
        /*02f2*/ 	.byte	0x05
	.zero		1


	//   ....[33]....
        /*02f4*/ 	.word	0x00000cf0
        /*02f8*/ 	.word	0x000000ff
        /*02fc*/ 	.word	0x00000108
        /*0300*/ 	.short	0x0100
        /*0302*/ 	.byte	0x05
	.zero		1


	//   ....[34]....
        /*0304*/ 	.word	0x000015c0
        /*0308*/ 	.word	0x00000003
        /*030c*/ 	.word	0x00000100
        /*0310*/ 	.short	0x010a
        /*0312*/ 	.byte	0xff
	.zero		1


	//   ....[35]....
        /*0314*/ 	.word	0x000015f0
        /*0318*/ 	.word	0x00000003
        /*031c*/ 	.word	0x000000f0
        /*0320*/ 	.short	0x0101
        /*0322*/ 	.byte	0xff
	.zero		1


	//   ....[36]....
        /*0324*/ 	.word	0x000016c0
        /*0328*/ 	.word	0x000000ff
        /*032c*/ 	.word	0x00000038
        /*0330*/ 	.short	0x010a
        /*0332*/ 	.byte	0x08
	.zero		1


	//   ....[37]....
        /*0334*/ 	.word	0x00001760
        /*0338*/ 	.word	0x000000ff
        /*033c*/ 	.word	0x00000038
        /*0340*/ 	.short	0x010a
        /*0342*/ 	.byte	0x21
	.zero		1


	//   ....[38]....
        /*0344*/ 	.word	0x000018c0
        /*0348*/ 	.word	0x000000ff
        /*034c*/ 	.word	0x00000038
        /*0350*/ 	.short	0x010a
        /*0352*/ 	.byte	0x08
	.zero		1


	//   ....[39]....
        /*0354*/ 	.word	0x000019b0
        /*0358*/ 	.word	0x000000ff
        /*035c*/ 	.word	0x00000088
        /*0360*/ 	.short	0x0101
        /*0362*/ 	.byte	0x04
	.zero		1


	//   ....[40]....
        /*0364*/ 	.word	0x000019d0
        /*0368*/ 	.word	0x000000ff
        /*036c*/ 	.word	0x00000038
        /*0370*/ 	.short	0x010a
        /*0372*/ 	.byte	0x08
	.zero		1


	//   ....[41]....
        /*0374*/ 	.word	0x00001a50
        /*0378*/ 	.word	0x000000ff
        /*037c*/ 	.word	0x00000038
        /*0380*/ 	.short	0x010a
        /*0382*/ 	.byte	0x11
	.zero		1


	//   ....[42]....
        /*0384*/ 	.word	0x00001bb0
        /*0388*/ 	.word	0x000000ff
        /*038c*/ 	.word	0x00000038
        /*0390*/ 	.short	0x010a
        /*0392*/ 	.byte	0x08
	.zero		1


	//   ....[43]....
        /*0394*/ 	.word	0x00001cd0
        /*0398*/ 	.word	0x00000002
        /*039c*/ 	.word	0x00000090
        /*03a0*/ 	.short	0x010a
        /*03a2*/ 	.byte	0xff
	.zero		1


	//   ....[44]....
        /*03a4*/ 	.word	0x00001d90
        /*03a8*/ 	.word	0x00000002
        /*03ac*/ 	.word	0x00000000
        /*03b0*/ 	.short	0x0101
        /*03b2*/ 	.byte	0xff
	.zero		1


	//   ....[45]....
        /*03b4*/ 	.word	0x000022f0
        /*03b8*/ 	.word	0x000000ff
        /*03bc*/ 	.word	0x00000000
        /*03c0*/ 	.short	0x010a
        /*03c2*/ 	.byte	0x05
	.zero		1


	//   ....[46]....
        /*03c4*/ 	.word	0x00002380
        /*03c8*/ 	.word	0x000000ff
        /*03cc*/ 	.word	0x00000000
        /*03d0*/ 	.short	0x010a
        /*03d2*/ 	.byte	0x05
	.zero		1


	//   ....[47]....
        /*03d4*/ 	.word	0x00002410
        /*03d8*/ 	.word	0x000000ff
        /*03dc*/ 	.word	0x00000000
        /*03e0*/ 	.short	0x010a
        /*03e2*/ 	.byte	0x05
	.zero		1


	//   ....[48]....
        /*03e4*/ 	.word	0x000024a0
        /*03e8*/ 	.word	0x000000ff
        /*03ec*/ 	.word	0x00000000
        /*03f0*/ 	.short	0x010a
        /*03f2*/ 	.byte	0x05
	.zero		1


	//   ....[49]....
        /*03f4*/ 	.word	0x00002530
        /*03f8*/ 	.word	0x000000ff
        /*03fc*/ 	.word	0x00000000
        /*0400*/ 	.short	0x010a
        /*0402*/ 	.byte	0x05
	.zero		1


	//   ....[50]....
        /*0404*/ 	.word	0x000025c0
        /*0408*/ 	.word	0x000000ff
        /*040c*/ 	.word	0x00000000
        /*0410*/ 	.short	0x010a
        /*0412*/ 	.byte	0x05
	.zero		1


	//   ....[51]....
        /*0414*/ 	.word	0x00002660
        /*0418*/ 	.word	0x00000000
        /*041c*/ 	.word	0x00000000
        /*0420*/ 	.short	0x010a
        /*0422*/ 	.byte	0xff
	.zero		1


	//   ....[52]....
        /*0424*/ 	.word	0x00002780
        /*0428*/ 	.word	0x00000000
        /*042c*/ 	.word	0x000000f0
        /*0430*/ 	.short	0x010a
        /*0432*/ 	.byte	0xff
	.zero		1


	//   ....[53]....
        /*0434*/ 	.word	0x000027e0
        /*0438*/ 	.word	0x00000004
        /*043c*/ 	.word	0x00000000
        /*0440*/ 	.short	0x0101
        /*0442*/ 	.byte	0xff
	.zero		1


	//   ....[54]....
        /*0444*/ 	.word	0x00002800
        /*0448*/ 	.word	0x000000ff
        /*044c*/ 	.word	0x000000a0
        /*0450*/ 	.short	0x010a
        /*0452*/ 	.byte	0x05
	.zero		1


	//   ....[55]....
        /*0454*/ 	.word	0x00002920
        /*0458*/ 	.word	0x00000000
        /*045c*/ 	.word	0x00000090
        /*0460*/ 	.short	0x010a
        /*0462*/ 	.byte	0xff
	.zero		1


	//   ....[56]....
        /*0464*/ 	.word	0x00002a30
        /*0468*/ 	.word	0x00000000
        /*046c*/ 	.word	0x00000000
        /*0470*/ 	.short	0x0101
        /*0472*/ 	.byte	0xff
	.zero		1


	//   ....[57]....
        /*0474*/ 	.word	0x00002ac0
        /*0478*/ 	.word	0x000000ff
        /*047c*/ 	.word	0x000000a0
        /*0480*/ 	.short	0x0106
        /*0482*/ 	.byte	0x05
	.zero		1


	//   ....[58]....
        /*0484*/ 	.word	0x00002ae0
        /*0488*/ 	.word	0x000000ff
        /*048c*/ 	.word	0x000000a0
        /*0490*/ 	.short	0x010a
        /*0492*/ 	.byte	0x05
	.zero		1


	//   ....[59]....
        /*0494*/ 	.word	0x00002b70
        /*0498*/ 	.word	0x000000ff
        /*049c*/ 	.word	0x000000a0
        /*04a0*/ 	.short	0x0106
        /*04a2*/ 	.byte	0x04
	.zero		1


	//   ....[60]....
        /*04a4*/ 	.word	0x00002bb0
        /*04a8*/ 	.word	0x00000000
        /*04ac*/ 	.word	0x000000a0
        /*04b0*/ 	.short	0x010a
        /*04b2*/ 	.byte	0xff
	.zero		1


	//   ....[61]....
        /*04b4*/ 	.word	0x00003090
        /*04b8*/ 	.word	0x00000000
        /*04bc*/ 	.word	0x00000090
        /*04c0*/ 	.short	0x010a
        /*04c2*/ 	.byte	0xff
	.zero		1


	//   ....[62]....
        /*04c4*/ 	.word	0x00003190
        /*04c8*/ 	.word	0x00000003
        /*04cc*/ 	.word	0x00000000
        /*04d0*/ 	.short	0x0101
        /*04d2*/ 	.byte	0xff
	.zero		1


	//   ....[63]....
        /*04d4*/ 	.word	0x000031a0
        /*04d8*/ 	.word	0x000000ff
        /*04dc*/ 	.word	0x00000000
        /*04e0*/ 	.short	0x010a
        /*04e2*/ 	.byte	0x04
	.zero		1


	//   ....[64]....
        /*04e4*/ 	.word	0x000031c0
        /*04e8*/ 	.word	0x000000ff
        /*04ec*/ 	.word	0x000000d0
        /*04f0*/ 	.short	0x010a
        /*04f2*/ 	.byte	0x09
	.zero		1


	//   ....[65]....
        /*04f4*/ 	.word	0x00003300
        /*04f8*/ 	.word	0x000000ff
        /*04fc*/ 	.word	0x00000000
        /*0500*/ 	.short	0x010a
        /*0502*/ 	.byte	0x07
	.zero		1


	//   ....[66]....
        /*0504*/ 	.word	0x00003430
        /*0508*/ 	.word	0x000000ff
        /*050c*/ 	.word	0x00000000
        /*0510*/ 	.short	0x010a
        /*0512*/ 	.byte	0x04
	.zero		1


	//   ....[67]....
        /*0514*/ 	.word	0x000035e0
        /*0518*/ 	.word	0x000000ff
        /*051c*/ 	.word	0x00000000
        /*0520*/ 	.short	0x010a
        /*0522*/ 	.byte	0x05
	.zero		1


	//   ....[68]....
        /*0524*/ 	.word	0x00003670
        /*0528*/ 	.word	0x000000ff
        /*052c*/ 	.word	0x00000000
        /*0530*/ 	.short	0x010a
        /*0532*/ 	.byte	0x05
	.zero		1


	//   ....[69]....
        /*0534*/ 	.word	0x00003700
        /*0538*/ 	.word	0x000000ff
        /*053c*/ 	.word	0x00000000
        /*0540*/ 	.short	0x010a
        /*0542*/ 	.byte	0x05
	.zero		1


	//   ....[70]....
        /*0544*/ 	.word	0x00003790
        /*0548*/ 	.word	0x000000ff
        /*054c*/ 	.word	0x00000000
        /*0550*/ 	.short	0x010a
        /*0552*/ 	.byte	0x07
	.zero		1


	//   ....[71]....
        /*0554*/ 	.word	0x00003bd0
        /*0558*/ 	.word	0x00000000
        /*055c*/ 	.word	0x00000090
        /*0560*/ 	.short	0x010a
        /*0562*/ 	.byte	0xff
	.zero		1


	//   ....[72]....
        /*0564*/ 	.word	0x00003cc0
        /*0568*/ 	.word	0x00000000
        /*056c*/ 	.word	0x00000000
        /*0570*/ 	.short	0x0101
        /*0572*/ 	.byte	0xff
	.zero		1


	//   ....[73]....
        /*0574*/ 	.word	0x00003fe0
        /*0578*/ 	.word	0x000000ff
        /*057c*/ 	.word	0x00000088
        /*0580*/ 	.short	0x010a
        /*0582*/ 	.byte	0x06
	.zero		1


	//   ....[74]....
        /*0584*/ 	.word	0x00004160
        /*0588*/ 	.word	0x000000ff
        /*058c*/ 	.word	0x00000078
        /*0590*/ 	.short	0x010a
        /*0592*/ 	.byte	0x06
	.zero		1


	//   ....[75]....
        /*0594*/ 	.word	0x00004490
        /*0598*/ 	.word	0x000000ff
        /*059c*/ 	.word	0x00000070
        /*05a0*/ 	.short	0x010b
        /*05a2*/ 	.byte	0x06
	.zero		1


	//   ....[76]....
        /*05a4*/ 	.word	0x000044b0
        /*05a8*/ 	.word	0x000000ff
        /*05ac*/ 	.word	0x00000000
        /*05b0*/ 	.short	0x0101
        /*05b2*/ 	.byte	0x25
	.zero		1


	//   ....[77]....
        /*05b4*/ 	.word	0x000044f0
        /*05b8*/ 	.word	0x00000000
        /*05bc*/ 	.word	0x00000078
        /*05c0*/ 	.short	0x010a
        /*05c2*/ 	.byte	0xff
	.zero		1


	//   ....[78]....
        /*05c4*/ 	.word	0x00004850
        /*05c8*/ 	.word	0x00000000
        /*05cc*/ 	.word	0x00000090
        /*05d0*/ 	.short	0x010a
        /*05d2*/ 	.byte	0xff
	.zero		1


	//   ....[79]....
        /*05d4*/ 	.word	0x00004960
        /*05d8*/ 	.word	0x00000000
        /*05dc*/ 	.word	0x00000000
        /*05e0*/ 	.short	0x0101
        /*05e2*/ 	.byte	0xff
	.zero		1


	//   ....[80]....
        /*05e4*/ 	.word	0x00005310
        /*05e8*/ 	.word	0x000000ff
        /*05ec*/ 	.word	0x00000070
        /*05f0*/ 	.short	0x010a
        /*05f2*/ 	.byte	0x2b
	.zero		1


	//   ....[81]....
        /*05f4*/ 	.word	0x00005330
        /*05f8*/ 	.word	0x0000005c
        /*05fc*/ 	.word	0x000000b0
        /*0600*/ 	.short	0x010a
        /*0602*/ 	.byte	0xff
	.zero		1


	//   ....[82]....
        /*0604*/ 	.word	0x00005480
        /*0608*/ 	.word	0x000000ff
        /*060c*/ 	.word	0x00000070
        /*0610*/ 	.short	0x010a
        /*0612*/ 	.byte	0x2b
	.zero		1


	//   ....[83]....
        /*0614*/ 	.word	0x00005560
        /*0618*/ 	.word	0x000000ff
        /*061c*/ 	.word	0x00000000
        /*0620*/ 	.short	0x0101
        /*0622*/ 	.byte	0x04
	.zero		1


	//   ....[84]....
        /*0624*/ 	.word	0x000055c0
        /*0628*/ 	.word	0x0000005c
        /*062c*/ 	.word	0x000000b0
        /*0630*/ 	.short	0x010a
        /*0632*/ 	.byte	0xff
	.zero		1


	//   ....[85]....
        /*0634*/ 	.word	0x00005920
        /*0638*/ 	.word	0x000000ff
        /*063c*/ 	.word	0x00000000
        /*0640*/ 	.short	0x0101
        /*0642*/ 	.byte	0x05
	.zero		1


	//   ....[86]....
        /*0644*/ 	.word	0x00006290
        /*0648*/ 	.word	0x00000003
        /*064c*/ 	.word	0x00000100
        /*0650*/ 	.short	0x010a
        /*0652*/ 	.byte	0xff
	.zero		1


	//   ....[87]....
        /*0654*/ 	.word	0x000062f0
        /*0658*/ 	.word	0x00000002
        /*065c*/ 	.word	0x00000038
        /*0660*/ 	.short	0x010a
        /*0662*/ 	.byte	0xff
	.zero		1


	//   ....[88]....
        /*0664*/ 	.word	0x00006350
        /*0668*/ 	.word	0x00000002
        /*066c*/ 	.word	0x00000038
        /*0670*/ 	.short	0x010a
        /*0672*/ 	.byte	0xff
	.zero		1


	//   ....[89]....
        /*0674*/ 	.word	0x000063a0
        /*0678*/ 	.word	0x00000002
        /*067c*/ 	.word	0x00000090
        /*0680*/ 	.short	0x010a
        /*0682*/ 	.byte	0xff
	.zero		1


	//   ....[90]....
        /*0684*/ 	.word	0x00006400
        /*0688*/ 	.word	0x00000000
        /*068c*/ 	.word	0x00000000
        /*0690*/ 	.short	0x010a
        /*0692*/ 	.byte	0xff
	.zero		1


	//   ....[91]....
        /*0694*/ 	.word	0x00006460
        /*0698*/ 	.word	0x00000000
        /*069c*/ 	.word	0x00000000
        /*06a0*/ 	.short	0x010a
        /*06a2*/ 	.byte	0xff
	.zero		1


	//   ....[92]....
        /*06a4*/ 	.word	0x000064c0
        /*06a8*/ 	.word	0x00000000
        /*06ac*/ 	.word	0x00000000
        /*06b0*/ 	.short	0x010a
        /*06b2*/ 	.byte	0xff
	.zero		1


	//   ....[93]....
        /*06b4*/ 	.word	0x00006520
        /*06b8*/ 	.word	0x00000000
        /*06bc*/ 	.word	0x00000000
        /*06c0*/ 	.short	0x010a
        /*06c2*/ 	.byte	0xff
	.zero		1


	//   ....[94]....
        /*06c4*/ 	.word	0x00006580
        /*06c8*/ 	.word	0x00000000
        /*06cc*/ 	.word	0x00000000
        /*06d0*/ 	.short	0x010a
        /*06d2*/ 	.byte	0xff
	.zero		1


	//   ....[95]....
        /*06d4*/ 	.word	0x000065e0
        /*06d8*/ 	.word	0x00000000
        /*06dc*/ 	.word	0x00000000
        /*06e0*/ 	.short	0x010a
        /*06e2*/ 	.byte	0xff
	.zero		1


	//   ....[96]....
        /*06e4*/ 	.word	0x00006630
        /*06e8*/ 	.word	0x00000000
        /*06ec*/ 	.word	0x000000f0
        /*06f0*/ 	.short	0x010a
        /*06f2*/ 	.byte	0xff
	.zero		1


	//   ....[97]....
        /*06f4*/ 	.word	0x00006690
        /*06f8*/ 	.word	0x00000000
        /*06fc*/ 	.word	0x000000a0
        /*0700*/ 	.short	0x010a
        /*0702*/ 	.byte	0xff
	.zero		1


	//   ....[98]....
        /*0704*/ 	.word	0x000066e0
        /*0708*/ 	.word	0x00000000
        /*070c*/ 	.word	0x00000090
        /*0710*/ 	.short	0x010a
        /*0712*/ 	.byte	0xff
	.zero		1


	//   ....[99]....
        /*0714*/ 	.word	0x00006740
        /*0718*/ 	.word	0x00000000
        /*071c*/ 	.word	0x000000a0
        /*0720*/ 	.short	0x010a
        /*0722*/ 	.byte	0xff
	.zero		1


	//   ....[100]....
        /*0724*/ 	.word	0x00006790
        /*0728*/ 	.word	0x00000000
        /*072c*/ 	.word	0x00000090
        /*0730*/ 	.short	0x010a
        /*0732*/ 	.byte	0xff
	.zero		1


	//   ....[101]....
        /*0734*/ 	.word	0x000067f0
        /*0738*/ 	.word	0x00000003
        /*073c*/ 	.word	0x000000d0
        /*0740*/ 	.short	0x010a
        /*0742*/ 	.byte	0xff
	.zero		1


	//   ....[102]....
        /*0744*/ 	.word	0x00006850
        /*0748*/ 	.word	0x00000000
        /*074c*/ 	.word	0x00000000
        /*0750*/ 	.short	0x010a
        /*0752*/ 	.byte	0xff
	.zero		1


	//   ....[103]....
        /*0754*/ 	.word	0x000068b0
        /*0758*/ 	.word	0x00000000
        /*075c*/ 	.word	0x00000000
        /*0760*/ 	.short	0x010a
        /*0762*/ 	.byte	0xff
	.zero		1


	//   ....[104]....
        /*0764*/ 	.word	0x00006910
        /*0768*/ 	.word	0x00000000
        /*076c*/ 	.word	0x00000000
        /*0770*/ 	.short	0x010a
        /*0772*/ 	.byte	0xff
	.zero		1


	//   ....[105]....
        /*0774*/ 	.word	0x00006970
        /*0778*/ 	.word	0x00000000
        /*077c*/ 	.word	0x00000000
        /*0780*/ 	.short	0x010a
        /*0782*/ 	.byte	0xff
	.zero		1


	//   ....[106]....
        /*0784*/ 	.word	0x000069d0
        /*0788*/ 	.word	0x00000000
        /*078c*/ 	.word	0x00000000
        /*0790*/ 	.short	0x010a
        /*0792*/ 	.byte	0xff
	.zero		1


	//   ....[107]....
        /*0794*/ 	.word	0x00006a20
        /*0798*/ 	.word	0x00000000
        /*079c*/ 	.word	0x00000090
        /*07a0*/ 	.short	0x010a
        /*07a2*/ 	.byte	0xff
	.zero		1


	//   ....[108]....
        /*07a4*/ 	.word	0x00006a80
        /*07a8*/ 	.word	0x00000000
        /*07ac*/ 	.word	0x00000088
        /*07b0*/ 	.short	0x010a
        /*07b2*/ 	.byte	0xff
	.zero		1


	//   ....[109]....
        /*07b4*/ 	.word	0x00006ae0
        /*07b8*/ 	.word	0x00000003
        /*07bc*/ 	.word	0x00000078
        /*07c0*/ 	.short	0x010a
        /*07c2*/ 	.byte	0xff
	.zero		1


	//   ....[110]....
        /*07c4*/ 	.word	0x00006b30
        /*07c8*/ 	.word	0x00000000
        /*07cc*/ 	.word	0x00000090
        /*07d0*/ 	.short	0x010a
        /*07d2*/ 	.byte	0xff
	.zero		1


	//   ....[111]....
        /*07d4*/ 	.word	0x00006b90
        /*07d8*/ 	.word	0x00000000
        /*07dc*/ 	.word	0x00000070
        /*07e0*/ 	.short	0x010a
        /*07e2*/ 	.byte	0xff
	.zero		1


	//   ....[112]....
        /*07e4*/ 	.word	0x00006be0
        /*07e8*/ 	.word	0x0000005c
        /*07ec*/ 	.word	0x000000b0
        /*07f0*/ 	.short	0x010a
        /*07f2*/ 	.byte	0xff
	.zero		1


	//----- nvinfo : EIATTR_NUM_MBARRIERS
	.align		4
.L_47:
        /*07f4*/ 	.byte	0x03, 0x38
        /*07f6*/ 	.short	0x0022


	//----- nvinfo : EIATTR_EXIT_INSTR_OFFSETS
	.align		4
        /*07f8*/ 	.byte	0x04, 0x1c
        /*07fa*/ 	.short	(.L_49 - .L_48)


	//   ....[0]....
.L_48:
        /*07fc*/ 	.word	0x00002690


	//   ....[1]....
        /*0800*/ 	.word	0x00002b80


	//   ....[2]....
        /*0804*/ 	.word	0x00002be0


	//   ....[3]....
        /*0808*/ 	.word	0x000039f0


	//   ....[4]....
        /*080c*/ 	.word	0x00004520


	//   ....[5]....
        /*0810*/ 	.word	0x00004560


	//   ....[6]....
        /*0814*/ 	.word	0x00006280


	//----- nvinfo : EIATTR_MAX_THREADS
	.align		4
.L_49:
        /*0818*/ 	.byte	0x04, 0x05
        /*081a*/ 	.short	(.L_51 - .L_50)
.L_50:
        /*081c*/ 	.word	0x00000100
        /*0820*/ 	.word	0x00000001
        /*0824*/ 	.word	0x00000001


	//----- nvinfo : EIATTR_CRS_STACK_SIZE
	.align		4
.L_51:
        /*0828*/ 	.byte	0x04, 0x1e
        /*082a*/ 	.short	(.L_53 - .L_52)
.L_52:
        /*082c*/ 	.word	0x00000000


	//----- nvinfo : EIATTR_CBANK_PARAM_SIZE
	.align		4
.L_53:
        /*0830*/ 	.byte	0x03, 0x19
        /*0832*/ 	.short	0x0800


	//----- nvinfo : EIATTR_PARAM_CBANK
	.align		4
        /*0834*/ 	.byte	0x04, 0x0a
        /*0836*/ 	.short	(.L_55 - .L_54)
	.align		4
.L_54:
        /*0838*/ 	.word	index@(.nv.constant0._ZN7cutlass13device_kernelINS_4gemm6kernel13GemmUniversalIN4cute5tupleIJiiiiEEENS1_10collective13CollectiveMmaINS1_35MainloopSm100TmaUmmaWarpSpecializedILi7ELi2ELi4ENS5_IJNS4_1CILi1EEESB_SB_EEEEENS5_IJNSA_ILi64EEESE_NSA_ILi32EEEEEEaNS5_IJlSB_lEEEaSH_NS4_8TiledMMAINS4_8MMA_AtomIJNS4_15SM100_MMA_S8_SSIaaiLi64ELi64ELNS4_4UMMA5MajorE0ELSM_0ELNSL_8SaturateE0EEEEEENS4_6LayoutISC_NS5_IJNSA_ILi0EEESR_SR_EEEEENS5_IJNS4_10UnderscoreESU_SU_EEEEENS4_13SM90_TMA_LOADENS4_14ComposedLayoutINS4_7SwizzleILi1ELi4ELi3EEENS4_18smem_ptr_flag_bitsILi8EEENSQ_INS5_IJNSA_ILi8EEESF_EEENS5_IJSF_SB_EEEEEEEvNS4_8identityESX_S17_vS18_EENS_8epilogue10collective18CollectiveEpilogueINS1A_23Sm100TmaWarpSpecializedILi1ELi1ELi32ELb0ELb0EEEJSG_NS5_IJNSQ_ISE_SB_EES1F_EEEaSH_aSH_NS1A_6fusion15FusionCallbacksIS1E_NS1H_17LinearCombinationIaiaiLNS_15FloatRoundStyleE2EEESG_S1G_JEEENS4_5SM1004TMEM4LOAD26SM100_TMEM_LOAD_16dp32b32xESX_NSY_INSZ_ILi2ELi4ELi3EEES12_NSQ_INS5_IJS13_SE_EEENS5_IJSE_SB_EEEEEEENS4_39AutoVectorizingCopyWithAssumedAlignmentILi128EEENS4_14SM90_TMA_STOREES1V_S1X_S1X_EEEvvEEEEvNT_6ParamsE)
        /*083c*/ 	.short	0x0380
        /*083e*/ 	.short	0x0800


	//----- nvinfo : EIATTR_SW_WAR
	.align		4
.L_55:
        /*0840*/ 	.byte	0x04, 0x36
        /*0842*/ 	.short	(.L_57 - .L_56)
.L_56:
        /*0844*/ 	.word	0x00000008
.L_57:


//--------------------- .nv.callgraph             --------------------------
	.section	.nv.callgraph,"",@"SHT_CUDA_CALLGRAPH"
	.align	4
	.sectionentsize	8
	.align		4
        /*0000*/ 	.word	0x00000000
	.align		4
        /*0004*/ 	.word	0xffffffff
	.align		4
        /*0008*/ 	.word	index@(_ZN7cutlass13device_kernelINS_4gemm6kernel13GemmUniversalIN4cute5tupleIJiiiiEEENS1_10collective13CollectiveMmaINS1_35MainloopSm100TmaUmmaWarpSpecializedILi7ELi2ELi4ENS5_IJNS4_1CILi1EEESB_SB_EEEEENS5_IJNSA_ILi64EEESE_NSA_ILi32EEEEEEaNS5_IJlSB_lEEEaSH_NS4_8TiledMMAINS4_8MMA_AtomIJNS4_15SM100_MMA_S8_SSIaaiLi64ELi64ELNS4_4UMMA5MajorE0ELSM_0ELNSL_8SaturateE0EEEEEENS4_6LayoutISC_NS5_IJNSA_ILi0EEESR_SR_EEEEENS5_IJNS4_10UnderscoreESU_SU_EEEEENS4_13SM90_TMA_LOADENS4_14ComposedLayoutINS4_7SwizzleILi1ELi4ELi3EEENS4_18smem_ptr_flag_bitsILi8EEENSQ_INS5_IJNSA_ILi8EEESF_EEENS5_IJSF_SB_EEEEEEEvNS4_8identityESX_S17_vS18_EENS_8epilogue10collective18CollectiveEpilogueINS1A_23Sm100TmaWarpSpecializedILi1ELi1ELi32ELb0ELb0EEEJSG_NS5_IJNSQ_ISE_SB_EES1F_EEEaSH_aSH_NS1A_6fusion15FusionCallbacksIS1E_NS1H_17LinearCombinationIaiaiLNS_15FloatRoundStyleE2EEESG_S1G_JEEENS4_5SM1004TMEM4LOAD26SM100_TMEM_LOAD_16dp32b32xESX_NSY_INSZ_ILi2ELi4ELi3EEES12_NSQ_INS5_IJS13_SE_EEENS5_IJSE_SB_EEEEEEENS4_39AutoVectorizingCopyWithAssumedAlignmentILi128EEENS4_14SM90_TMA_STOREES1V_S1X_S1X_EEEvvEEEEvNT_6ParamsE)
	.align		4
        /*000c*/ 	.word	index@(__assertfail)
	.align		4
        /*0010*/ 	.word	0x00000000
	.align		4
        /*0014*/ 	.word	0xfffffffe
	.align		4
        /*0018*/ 	.word	0x00000000
	.align		4
        /*001c*/ 	.word	0xfffffffd
	.align		4
        /*0020*/ 	.word	0x00000000
	.align		4
        /*0024*/ 	.word	0xfffffffc


//--------------------- .nv.constant4             --------------------------
	.section	.nv.constant4,"a",@progbits
	.align	8
	.align		8
.nv.constant4:
        /*0000*/ 	.dword	__assertfail
	.align		8
        /*0008*/ 	.dword	__unnamed_1
	.align		8
        /*0010*/ 	.dword	__unnamed_2
	.align		8
        /*0018*/ 	.dword	_ZN40_INTERNAL_d286d43b_4_k_cu_6618ae50_224464cuda3std3__45__cpo5beginE
	.align		8
        /*0020*/ 	.dword	_ZN40_INTERNAL_d286d43b_4_k_cu_6618ae50_224464cuda3std3__45__cpo3endE
	.align		8
        /*0028*/ 	.dword	_ZN40_INTERNAL_d286d43b_4_k_cu_6618ae50_224464cuda3std3__45__cpo6cbeginE
	.align		8
        /*0030*/ 	.dword	_ZN40_INTERNAL_d286d43b_4_k_cu_6618ae50_224464cuda3std3__45__cpo4cendE
	.align		8
        /*0038*/ 	.dword	_ZN40_INTERNAL_d286d43b_4_k_cu_6618ae50_224464cuda3std3__442_GLOBAL__N__d286d43b_4_k_cu_6618ae50_224466ignoreE
	.align		8
        /*0040*/ 	.dword	_ZN40_INTERNAL_d286d43b_4_k_cu_6618ae50_224464cuda3std3__419piecewise_constructE
	.align		8
        /*0048*/ 	.dword	_ZN40_INTERNAL_d286d43b_4_k_cu_6618ae50_224464cuda3std3__48in_placeE
	.align		8
        /*0050*/ 	.dword	_ZN40_INTERNAL_d286d43b_4_k_cu_6618ae50_224464cuda3std6ranges3__45__cpo4swapE
	.align		8
        /*0058*/ 	.dword	_ZN40_INTERNAL_d286d43b_4_k_cu_6618ae50_224464cuda3std6ranges3__45__cpo9iter_moveE
	.align		8
        /*0060*/ 	.dword	_ZN40_INTERNAL_d286d43b_4_k_cu_6618ae50_224464cute7productE
	.align		8
        /*0068*/ 	.dword	_ZN40_INTERNAL_d286d43b_4_k_cu_6618ae50_224464cute1_E
	.align		8
        /*0070*/ 	.dword	$str$25
	.align		8
        /*0078*/ 	.dword	$str$26
	.align		8
        /*0080*/ 	.dword	$str$27
	.align		8
        /*0088*/ 	.dword	$str$28


//--------------------- .text._ZN7cutlass13device_kernelINS_4gemm6kernel13GemmUniversalIN4cute5tupleIJiiiiEEENS1_10collective13CollectiveMmaINS1_35MainloopSm100TmaUmmaWarpSpecializedILi7ELi2ELi4ENS5_IJNS4_1CILi1EEESB_SB_EEEEENS5_IJNSA_ILi64EEESE_NSA_ILi32EEEEEEaNS5_IJlSB_lEEEaSH_NS4_8TiledMMAINS4_8MMA_AtomIJNS4_15SM100_MMA_S8_SSIaaiLi64ELi64ELNS4_4UMMA5MajorE0ELSM_0ELNSL_8SaturateE0EEEEEENS4_6LayoutISC_NS5_IJNSA_ILi0EEESR_SR_EEEEENS5_IJNS4_10UnderscoreESU_SU_EEEEENS4_13SM90_TMA_LOADENS4_14ComposedLayoutINS4_7SwizzleILi1ELi4ELi3EEENS4_18smem_ptr_flag_bitsILi8EEENSQ_INS5_IJNSA_ILi8EEESF_EEENS5_IJSF_SB_EEEEEEEvNS4_8identityESX_S17_vS18_EENS_8epilogue10collective18CollectiveEpilogueINS1A_23Sm100TmaWarpSpecializedILi1ELi1ELi32ELb0ELb0EEEJSG_NS5_IJNSQ_ISE_SB_EES1F_EEEaSH_aSH_NS1A_6fusion15FusionCallbacksIS1E_NS1H_17LinearCombinationIaiaiLNS_15FloatRoundStyleE2EEESG_S1G_JEEENS4_5SM1004TMEM4LOAD26SM100_TMEM_LOAD_16dp32b32xESX_NSY_INSZ_ILi2ELi4ELi3EEES12_NSQ_INS5_IJS13_SE_EEENS5_IJSE_SB_EEEEEEENS4_39AutoVectorizingCopyWithAssumedAlignmentILi128EEENS4_14SM90_TMA_STOREES1V_S1X_S1X_EEEvvEEEEvNT_6ParamsE --------------------------
	.section	.text._ZN7cutlass13device_kernelINS_4gemm6kernel13GemmUniversalIN4cute5tupleIJiiiiEEENS1_10collective13CollectiveMmaINS1_35MainloopSm100TmaUmmaWarpSpecializedILi7ELi2ELi4ENS5_IJNS4_1CILi1EEESB_SB_EEEEENS5_IJNSA_ILi64EEESE_NSA_ILi32EEEEEEaNS5_IJlSB_lEEEaSH_NS4_8TiledMMAINS4_8MMA_AtomIJNS4_15SM100_MMA_S8_SSIaaiLi64ELi64ELNS4_4UMMA5MajorE0ELSM_0ELNSL_8SaturateE0EEEEEENS4_6LayoutISC_NS5_IJNSA_ILi0EEESR_SR_EEEEENS5_IJNS4_10UnderscoreESU_SU_EEEEENS4_13SM90_TMA_LOADENS4_14ComposedLayoutINS4_7SwizzleILi1ELi4ELi3EEENS4_18smem_ptr_flag_bitsILi8EEENSQ_INS5_IJNSA_ILi8EEESF_EEENS5_IJSF_SB_EEEEEEEvNS4_8identityESX_S17_vS18_EENS_8epilogue10collective18CollectiveEpilogueINS1A_23Sm100TmaWarpSpecializedILi1ELi1ELi32ELb0ELb0EEEJSG_NS5_IJNSQ_ISE_SB_EES1F_EEEaSH_aSH_NS1A_6fusion15FusionCallbacksIS1E_NS1H_17LinearCombinationIaiaiLNS_15FloatRoundStyleE2EEESG_S1G_JEEENS4_5SM1004TMEM4LOAD26SM100_TMEM_LOAD_16dp32b32xESX_NSY_INSZ_ILi2ELi4ELi3EEES12_NSQ_INS5_IJS13_SE_EEENS5_IJSE_SB_EEEEEEENS4_39AutoVectorizingCopyWithAssumedAlignmentILi128EEENS4_14SM90_TMA_STOREES1V_S1X_S1X_EEEvvEEEEvNT_6ParamsE,"ax",@progbits
	.align	128
.text._ZN7cutlass13device_kernelINS_4gemm6kernel13GemmUniversalIN4cute5tupleIJiiiiEEENS1_10collective13CollectiveMmaINS1_35MainloopSm100TmaUmmaWarpSpecializedILi7ELi2ELi4ENS5_IJNS4_1CILi1EEESB_SB_EEEEENS5_IJNSA_ILi64EEESE_NSA_ILi32EEEEEEaNS5_IJlSB_lEEEaSH_NS4_8TiledMMAINS4_8MMA_AtomIJNS4_15SM100_MMA_S8_SSIaaiLi64ELi64ELNS4_4UMMA5MajorE0ELSM_0ELNSL_8SaturateE0EEEEEENS4_6LayoutISC_NS5_IJNSA_ILi0EEESR_SR_EEEEENS5_IJNS4_10UnderscoreESU_SU_EEEEENS4_13SM90_TMA_LOADENS4_14ComposedLayoutINS4_7SwizzleILi1ELi4ELi3EEENS4_18smem_ptr_flag_bitsILi8EEENSQ_INS5_IJNSA_ILi8EEESF_EEENS5_IJSF_SB_EEEEEEEvNS4_8identityESX_S17_vS18_EENS_8epilogue10collective18CollectiveEpilogueINS1A_23Sm100TmaWarpSpecializedILi1ELi1ELi32ELb0ELb0EEEJSG_NS5_IJNSQ_ISE_SB_EES1F_EEEaSH_aSH_NS1A_6fusion15FusionCallbacksIS1E_NS1H_17LinearCombinationIaiaiLNS_15FloatRoundStyleE2EEESG_S1G_JEEENS4_5SM1004TMEM4LOAD26SM100_TMEM_LOAD_16dp32b32xESX_NSY_INSZ_ILi2ELi4ELi3EEES12_NSQ_INS5_IJS13_SE_EEENS5_IJSE_SB_EEEEEEENS4_39AutoVectorizingCopyWithAssumedAlignmentILi128EEENS4_14SM90_TMA_STOREES1V_S1X_S1X_EEEvvEEEEvNT_6ParamsE:
        .type           _ZN7cutlass13device_kernelINS_4gemm6kernel13GemmUniversalIN4cute5tupleIJiiiiEEENS1_10collective13CollectiveMmaINS1_35MainloopSm100TmaUmmaWarpSpecializedILi7ELi2ELi4ENS5_IJNS4_1CILi1EEESB_SB_EEEEENS5_IJNSA_ILi64EEESE_NSA_ILi32EEEEEEaNS5_IJlSB_lEEEaSH_NS4_8TiledMMAINS4_8MMA_AtomIJNS4_15SM100_MMA_S8_SSIaaiLi64ELi64ELNS4_4UMMA5MajorE0ELSM_0ELNSL_8SaturateE0EEEEEENS4_6LayoutISC_NS5_IJNSA_ILi0EEESR_SR_EEEEENS5_IJNS4_10UnderscoreESU_SU_EEEEENS4_13SM90_TMA_LOADENS4_14ComposedLayoutINS4_7SwizzleILi1ELi4ELi3EEENS4_18smem_ptr_flag_bitsILi8EEENSQ_INS5_IJNSA_ILi8EEESF_EEENS5_IJSF_SB_EEEEEEEvNS4_8identityESX_S17_vS18_EENS_8epilogue10collective18CollectiveEpilogueINS1A_23Sm100TmaWarpSpecializedILi1ELi1ELi32ELb0ELb0EEEJSG_NS5_IJNSQ_ISE_SB_EES1F_EEEaSH_aSH_NS1A_6fusion15FusionCallbacksIS1E_NS1H_17LinearCombinationIaiaiLNS_15FloatRoundStyleE2EEESG_S1G_JEEENS4_5SM1004TMEM4LOAD26SM100_TMEM_LOAD_16dp32b32xESX_NSY_INSZ_ILi2ELi4ELi3EEES12_NSQ_INS5_IJS13_SE_EEENS5_IJSE_SB_EEEEEEENS4_39AutoVectorizingCopyWithAssumedAlignmentILi128EEENS4_14SM90_TMA_STOREES1V_S1X_S1X_EEEvvEEEEvNT_6ParamsE,@function
        .size           _ZN7cutlass13device_kernelINS_4gemm6kernel13GemmUniversalIN4cute5tupleIJiiiiEEENS1_10collective13CollectiveMmaINS1_35MainloopSm100TmaUmmaWarpSpecializedILi7ELi2ELi4ENS5_IJNS4_1CILi1EEESB_SB_EEEEENS5_IJNSA_ILi64EEESE_NSA_ILi32EEEEEEaNS5_IJlSB_lEEEaSH_NS4_8TiledMMAINS4_8MMA_AtomIJNS4_15SM100_MMA_S8_SSIaaiLi64ELi64ELNS4_4UMMA5MajorE0ELSM_0ELNSL_8SaturateE0EEEEEENS4_6LayoutISC_NS5_IJNSA_ILi0EEESR_SR_EEEEENS5_IJNS4_10UnderscoreESU_SU_EEEEENS4_13SM90_TMA_LOADENS4_14ComposedLayoutINS4_7SwizzleILi1ELi4ELi3EEENS4_18smem_ptr_flag_bitsILi8EEENSQ_INS5_IJNSA_ILi8EEESF_EEENS5_IJSF_SB_EEEEEEEvNS4_8identityESX_S17_vS18_EENS_8epilogue10collective18CollectiveEpilogueINS1A_23Sm100TmaWarpSpecializedILi1ELi1ELi32ELb0ELb0EEEJSG_NS5_IJNSQ_ISE_SB_EES1F_EEEaSH_aSH_NS1A_6fusion15FusionCallbacksIS1E_NS1H_17LinearCombinationIaiaiLNS_15FloatRoundStyleE2EEESG_S1G_JEEENS4_5SM1004TMEM4LOAD26SM100_TMEM_LOAD_16dp32b32xESX_NSY_INSZ_ILi2ELi4ELi3EEES12_NSQ_INS5_IJS13_SE_EEENS5_IJSE_SB_EEEEEEENS4_39AutoVectorizingCopyWithAssumedAlignmentILi128EEENS4_14SM90_TMA_STOREES1V_S1X_S1X_EEEvvEEEEvNT_6ParamsE,(.L_x_137 - _ZN7cutlass13device_kernelINS_4gemm6kernel13GemmUniversalIN4cute5tupleIJiiiiEEENS1_10collective13CollectiveMmaINS1_35MainloopSm100TmaUmmaWarpSpecializedILi7ELi2ELi4ENS5_IJNS4_1CILi1EEESB_SB_EEEEENS5_IJNSA_ILi64EEESE_NSA_ILi32EEEEEEaNS5_IJlSB_lEEEaSH_NS4_8TiledMMAINS4_8MMA_AtomIJNS4_15SM100_MMA_S8_SSIaaiLi64ELi64ELNS4_4UMMA5MajorE0ELSM_0ELNSL_8SaturateE0EEEEEENS4_6LayoutISC_NS5_IJNSA_ILi0EEESR_SR_EEEEENS5_IJNS4_10UnderscoreESU_SU_EEEEENS4_13SM90_TMA_LOADENS4_14ComposedLayoutINS4_7SwizzleILi1ELi4ELi3EEENS4_18smem_ptr_flag_bitsILi8EEENSQ_INS5_IJNSA_ILi8EEESF_EEENS5_IJSF_SB_EEEEEEEvNS4_8identityESX_S17_vS18_EENS_8epilogue10collective18CollectiveEpilogueINS1A_23Sm100TmaWarpSpecializedILi1ELi1ELi32ELb0ELb0EEEJSG_NS5_IJNSQ_ISE_SB_EES1F_EEEaSH_aSH_NS1A_6fusion15FusionCallbacksIS1E_NS1H_17LinearCombinationIaiaiLNS_15FloatRoundStyleE2EEESG_S1G_JEEENS4_5SM1004TMEM4LOAD26SM100_TMEM_LOAD_16dp32b32xESX_NSY_INSZ_ILi2ELi4ELi3EEES12_NSQ_INS5_IJS13_SE_EEENS5_IJSE_SB_EEEEEEENS4_39AutoVectorizingCopyWithAssumedAlignmentILi128EEENS4_14SM90_TMA_STOREES1V_S1X_S1X_EEEvvEEEEvNT_6ParamsE)
        .other          _ZN7cutlass13device_kernelINS_4gemm6kernel13GemmUniversalIN4cute5tupleIJiiiiEEENS1_10collective13CollectiveMmaINS1_35MainloopSm100TmaUmmaWarpSpecializedILi7ELi2ELi4ENS5_IJNS4_1CILi1EEESB_SB_EEEEENS5_IJNSA_ILi64EEESE_NSA_ILi32EEEEEEaNS5_IJlSB_lEEEaSH_NS4_8TiledMMAINS4_8MMA_AtomIJNS4_15SM100_MMA_S8_SSIaaiLi64ELi64ELNS4_4UMMA5MajorE0ELSM_0ELNSL_8SaturateE0EEEEEENS4_6LayoutISC_NS5_IJNSA_ILi0EEESR_SR_EEEEENS5_IJNS4_10UnderscoreESU_SU_EEEEENS4_13SM90_TMA_LOADENS4_14ComposedLayoutINS4_7SwizzleILi1ELi4ELi3EEENS4_18smem_ptr_flag_bitsILi8EEENSQ_INS5_IJNSA_ILi8EEESF_EEENS5_IJSF_SB_EEEEEEEvNS4_8identityESX_S17_vS18_EENS_8epilogue10collective18CollectiveEpilogueINS1A_23Sm100TmaWarpSpecializedILi1ELi1ELi32ELb0ELb0EEEJSG_NS5_IJNSQ_ISE_SB_EES1F_EEEaSH_aSH_NS1A_6fusion15FusionCallbacksIS1E_NS1H_17LinearCombinationIaiaiLNS_15FloatRoundStyleE2EEESG_S1G_JEEENS4_5SM1004TMEM4LOAD26SM100_TMEM_LOAD_16dp32b32xESX_NSY_INSZ_ILi2ELi4ELi3EEES12_NSQ_INS5_IJS13_SE_EEENS5_IJSE_SB_EEEEEEENS4_39AutoVectorizingCopyWithAssumedAlignmentILi128EEENS4_14SM90_TMA_STOREES1V_S1X_S1X_EEEvvEEEEvNT_6ParamsE,@"STO_CUDA_ENTRY STV_DEFAULT"
_ZN7cutlass13device_kernelINS_4gemm6kernel13GemmUniversalIN4cute5tupleIJiiiiEEENS1_10collective13CollectiveMmaINS1_35MainloopSm100TmaUmmaWarpSpecializedILi7ELi2ELi4ENS5_IJNS4_1CILi1EEESB_SB_EEEEENS5_IJNSA_ILi64EEESE_NSA_ILi32EEEEEEaNS5_IJlSB_lEEEaSH_NS4_8TiledMMAINS4_8MMA_AtomIJNS4_15SM100_MMA_S8_SSIaaiLi64ELi64ELNS4_4UMMA5MajorE0ELSM_0ELNSL_8SaturateE0EEEEEENS4_6LayoutISC_NS5_IJNSA_ILi0EEESR_SR_EEEEENS5_IJNS4_10UnderscoreESU_SU_EEEEENS4_13SM90_TMA_LOADENS4_14ComposedLayoutINS4_7SwizzleILi1ELi4ELi3EEENS4_18smem_ptr_flag_bitsILi8EEENSQ_INS5_IJNSA_ILi8EEESF_EEENS5_IJSF_SB_EEEEEEEvNS4_8identityESX_S17_vS18_EENS_8epilogue10collective18CollectiveEpilogueINS1A_23Sm100TmaWarpSpecializedILi1ELi1ELi32ELb0ELb0EEEJSG_NS5_IJNSQ_ISE_SB_EES1F_EEEaSH_aSH_NS1A_6fusion15FusionCallbacksIS1E_NS1H_17LinearCombinationIaiaiLNS_15FloatRoundStyleE2EEESG_S1G_JEEENS4_5SM1004TMEM4LOAD26SM100_TMEM_LOAD_16dp32b32xESX_NSY_INSZ_ILi2ELi4ELi3EEES12_NSQ_INS5_IJS13_SE_EEENS5_IJSE_SB_EEEEEEENS4_39AutoVectorizingCopyWithAssumedAlignmentILi128EEENS4_14SM90_TMA_STOREES1V_S1X_S1X_EEEvvEEEEvNT_6ParamsE:
[----:B------:R-:W1:Y:S01]  /*0000*/  LDC R1, c[0x0][0x37c] ;  /* 0x0000df00ff017b82 */ /* 0x000e620000000800 */
[----:B------:R-:W2:Y:S01]  /*0010*/  S2R R103, SR_TID.X ;  /* 0x0000000000677919 */ /* 0x000ea20000002100 */
[----:B------:R-:W3:Y:S01]  /*0020*/  LDCU.64 UR4, c[0x0][0x890] ;  /* 0x00011200ff0477ac */ /* 0x000ee20008000a00 */
[----:B------:R-:W-:Y:S02]  /*0030*/  PRMT R98, RZ, 0x7610, R98 ;  /* 0x00007610ff627816 */ /* 0x000fe40000000062 */
[----:B------:R-:W-:Y:S01]  /*0040*/  ELECT P5, URZ, PT ;  /* 0x0000000000ff782f */ /* 0x000fe200038a0000 */
[----:B------:R-:W4:Y:S01]  /*0050*/  LDCU.64 UR40, c[0x0][0x358] ;  /* 0x00006b00ff2877ac */ /* 0x000f220008000a00 */
[----:B---3--:R-:W-:-:S04]  /*0060*/  UISETP.NE.U32.AND UP0, UPT, UR4, URZ, UPT ;  /* 0x000000ff0400728c */ /* 0x008fc8000bf05070 */
[----:B------:R-:W-:Y:S01]  /*0070*/  UISETP.NE.AND.EX UP0, UPT, UR5, URZ, UPT, UP0 ;  /* 0x000000ff0500728c */ /* 0x000fe2000bf05300 */
[----:B--2---:R-:W-:-:S05]  /*0080*/  SHF.R.U32.HI R106, RZ, 0x5, R103 ;  /* 0x00000005ff6a7819 */ /* 0x004fca0000011667 */
[----:B------:R-:W2:Y:S02]  /*0090*/  SHFL.IDX PT, R0, R106, RZ, 0x1f ;  /* 0x00001fff6a007589 */ /* 0x000ea400000e0000 */
[----:B--2---:R-:W-:Y:S01]  /*00a0*/  R2UR UR8, R0 ;  /* 0x00000000000872ca */ /* 0x004fe200000e0000 */
[----:B-1--4-:R-:W-:-:S14]  /*00b0*/  BRA.U UP0, `(.L_x_0) ;  /* 0x00000001002c7547 */ /* 0x012fdc000b800000 */
[----:B------:R-:W1:Y:S02]  /*00c0*/  LDCU.64 UR6, c[0x0][0x888] ;  /* 0x00011100ff0677ac */ /* 0x000e640008000a00 */
[----:B-1----:R-:W-:-:S04]  /*00d0*/  UISETP.NE.U32.AND UP0, UPT, UR6, URZ, UPT ;  /* 0x000000ff0600728c */ /* 0x002fc8000bf05070 */
[----:B------:R-:W-:-:S09]  /*00e0*/  UISETP.NE.AND.EX UP0, UPT, UR7, URZ, UPT, UP0 ;  /* 0x000000ff0700728c */ /* 0x000fd2000bf05300 */
[----:B------:R-:W-:Y:S05]  /*00f0*/  BRA.U !UP0, `(.L_x_1) ;  /* 0x0000000108107547 */ /* 0x000fea000b800000 */
[----:B------:R-:W1:Y:S02]  /*0100*/  LDC.64 R48, c[0x0][0x888] ;  /* 0x00022200ff307b82 */ /* 0x000e640000000a00 */
[----:B-1----:R1:W5:Y:S01]  /*0110*/  LDG.E R48, desc[UR40][R48.64] ;  /* 0x0000002830307981 */ /* 0x002362000c1e1900 */
[----:B------:R-:W-:Y:S01]  /*0120*/  HFMA2 R98, -RZ, RZ, 0, 5.9604644775390625e-08 ;  /* 0x00000001ff627431 */ /* 0x000fe200000001ff */
[----:B------:R-:W-:Y:S05]  /*0130*/  BRA `(.L_x_0) ;  /* 0x00000000000c7947 */ /* 0x000fea0003800000 */
.L_x_1:
[----:B------:R-:W1:Y:S01]  /*0140*/  LDCU UR6, c[0x0][0x880] ;  /* 0x00011000ff0677ac */ /* 0x000e620008000800 */
[----:B------:R-:W-:Y:S01]  /*0150*/  HFMA2 R98, -RZ, RZ, 0, 5.9604644775390625e-08 ;  /* 0x00000001ff627431 */ /* 0x000fe200000001ff */
[----:B-1----:R-:W-:-:S07]  /*0160*/  MOV R48, UR6 ;  /* 0x0000000600307c02 */ /* 0x002fce0008000f00 */
.L_x_0:
[----:B------:R-:W2:Y:S02]  /*0170*/  LDCU.64 UR6, c[0x0][0x8b0] ;  /* 0x00011600ff0677ac */ /* 0x000ea40008000a00 */
[----:B--2---:R-:W-:-:S04]  /*0180*/  UISETP.NE.U32.AND UP0, UPT, UR6, URZ, UPT ;  /* 0x000000ff0600728c */ /* 0x004fc8000bf05070 */
[----:B------:R-:W-:-:S09]  /*0190*/  UISETP.NE.AND.EX UP0, UPT, UR7, URZ, UPT, UP0 ;  /* 0x000000ff0700728c */ /* 0x000fd2000bf05300 */
[----:B------:R-:W-:Y:S05]  /*01a0*/  BRA.U UP0, `(.L_x_2) ;  /* 0x0000000100247547 */ /* 0x000fea000b800000 */
[----:B------:R-:W2:Y:S02]  /*01b0*/  LDCU.64 UR6, c[0x0][0x8a8] ;  /* 0x00011500ff0677ac */ /* 0x000ea40008000a00 */
[----:B--2---:R-:W-:-:S04]  /*01c0*/  UISETP.NE.U32.AND UP0, UPT, UR6, URZ, UPT ;  /* 0x000000ff0600728c */ /* 0x004fc8000bf05070 */
[----:B------:R-:W-:-:S09]  /*01d0*/  UISETP.NE.AND.EX UP0, UPT, UR7, URZ, UPT, UP0 ;  /* 0x000000ff0700728c */ /* 0x000fd2000bf05300 */
[----:B------:R-:W-:Y:S05]  /*01e0*/  BRA.U !UP0, `(.L_x_3) ;  /* 0x00000001080c7547 */ /* 0x000fea000b800000 */
[----:B------:R-:W2:Y:S02]  /*01f0*/  LDC.64 R2, c[0x0][0x8a8] ;  /* 0x00022a00ff027b82 */ /* 0x000ea40000000a00 */
[----:B--2---:R2:W5:Y:S01]  /*0200*/  LDG.E R47, desc[UR40][R2.64] ;  /* 0x00000028022f7981 */ /* 0x004562000c1e1900 */
[----:B------:R-:W-:Y:S05]  /*0210*/  BRA `(.L_x_2) ;  /* 0x0000000000087947 */ /* 0x000fea0003800000 */
.L_x_3:
[----:B------:R-:W2:Y:S02]  /*0220*/  LDCU UR6, c[0x0][0x8a0] ;  /* 0x00011400ff0677ac */ /* 0x000ea40008000800 */
[----:B--2---:R-:W-:Y:S02]  /*0230*/  MOV R47, UR6 ;  /* 0x00000006002f7c02 */ /* 0x004fe40008000f00 */
.L_x_2:
[----:B------:R-:W-:Y:S01]  /*0240*/  IMAD.U32 R0, RZ, RZ, UR8 ;  /* 0x00000008ff007e24 */ /* 0x000fe2000f8e00ff */
[----:B------:R-:W-:Y:S04]  /*0250*/  BSSY.RECONVERGENT B0, `(.L_x_4) ;  /* 0x000000c000007945 */ /* 0x000fe80003800200 */
[C---:B------:R-:W-:Y:S02]  /*0260*/  ISETP.NE.OR P1, PT, R0.reuse, 0x1, !P5 ;  /* 0x000000010000780c */ /* 0x040fe40006f25670 */
[----:B------:R-:W-:-:S11]  /*0270*/  ISETP.NE.OR P0, PT, R0, 0x3, !P5 ;  /* 0x000000030000780c */ /* 0x000fd60006f05670 */
[----:B------:R-:W-:Y:S05]  /*0280*/  @P1 BRA `(.L_x_5) ;  /* 0x0000000000201947 */ /* 0x000fea0003800000 */
[----:B------:R-:W3:Y:S02]  /*0290*/  LDCU.64 UR6, c[0x0][0x348] ;  /* 0x00006900ff0677ac */ /* 0x000ee40008000a00 */
[----:B---3--:R-:W-:Y:S02]  /*02a0*/  UIADD3 UR10, UP1, UPT, UR6, 0x80, URZ ;  /* 0x00000080060a7890 */ /* 0x008fe4000ff3e0ff */
[----:B------:R-:W-:Y:S02]  /*02b0*/  UIADD3 UR6, UP0, UPT, UR6, 0x180, URZ ;  /* 0x0000018006067890 */ /* 0x000fe4000ff1e0ff */
[----:B------:R-:W-:Y:S02]  /*02c0*/  UIADD3.X UR11, UPT, UPT, URZ, UR7, URZ, UP1, !UPT ;  /* 0x00000007ff0b7290 */ /* 0x000fe40008ffe4ff */
[----:B------:R-:W-:-:S07]  /*02d0*/  UIADD3.X UR7, UPT, UPT, URZ, UR7, URZ, UP0, !UPT ;  /* 0x00000007ff077290 */ /* 0x000fce00087fe4ff */
[----:B------:R3:W-:Y:S02]  /*02e0*/  UTMACCTL.PF [UR10] ;  /* 0x000000000a0079b9 */ /* 0x0007e40008040000 */
[----:B------:R3:W-:Y:S02]  /*02f0*/  UTMACCTL.PF [UR6] ;  /* 0x00000000060079b9 */ /* 0x0007e40008040000 */
[----:B---3--:R-:W-:Y:S01]  /*0300*/  NOP ;  /* 0x0000000000007918 */ /* 0x008fe20000000000 */
.L_x_5:
[----:B------:R-:W-:Y:S05]  /*0310*/  BSYNC.RECONVERGENT B0 ;  /* 0x0000000000007941 */ /* 0x000fea0003800200 */
.L_x_4:
[----:B------:R-:W-:Y:S04]  /*0320*/  BSSY.RECONVERGENT B0, `(.L_x_6) ;  /* 0x000000a000007945 */ /* 0x000fe80003800200 */
        /* <DEDUP_REMOVED lines=9> */
.L_x_7:
[----:B------:R-:W-:Y:S05]  /*03c0*/  BSYNC.RECONVERGENT B0 ;  /* 0x0000000000007941 */ /* 0x000fea0003800200 */
.L_x_6:
[----:B------:R-:W3:Y:S01]  /*03d0*/  LDCU.64 UR6, c[0x0][0x888] ;  /* 0x00011100ff0677ac */ /* 0x000ee20008000a00 */
[----:B------:R-:W-:Y:S02]  /*03e0*/  UISETP.EQ.U32.AND UP1, UPT, UR4, URZ, UPT ;  /* 0x000000ff0400728c */ /* 0x000fe4000bf22070 */
[----:B------:R-:W-:Y:S02]  /*03f0*/  UPLOP3.LUT UP2, UPT, UPT, UPT, UPT, 0x80, 0x8 ;  /* 0x000000000008789c */ /* 0x000fe40003f4f070 */
[----:B---3--:R-:W-:-:S04]  /*0400*/  UISETP.NE.U32.AND UP0, UPT, UR6, URZ, UPT ;  /* 0x000000ff0600728c */ /* 0x008fc8000bf05070 */
[----:B------:R-:W-:-:S04]  /*0410*/  UISETP.NE.AND.EX UP0, UPT, UR7, URZ, UPT, UP0 ;  /* 0x000000ff0700728c */ /* 0x000fc8000bf05300 */
[----:B------:R-:W-:-:S04]  /*0420*/  UISETP.EQ.OR.EX UP3, UPT, UR5, URZ, !UP0, UP1 ;  /* 0x000000ff0500728c */ /* 0x000fc8000c762710 */
[----:B------:R-:W-:-:S05]  /*0430*/  UP2UR UR44, UPR, URZ, 0x8 ;  /* 0x00000008ff2c7883 */ /* 0x000fca0008000000 */
[----:B------:R-:W-:Y:S07]  /*0440*/  BRA.U !UP3, `(.L_x_8) ;  /* 0x000000010b207547 */ /* 0x000fee000b800000 */
[----:B-----5:R-:W-:Y:S01]  /*0450*/  R2UR UR6, R48 ;  /* 0x00000000300672ca */ /* 0x020fe200000e0000 */
[----:B------:R-:W-:Y:S02]  /*0460*/  UISETP.NE.U32.AND UP2, UPT, UR4, URZ, UPT ;  /* 0x000000ff0400728c */ /* 0x000fe4000bf45070 */
[----:B------:R-:W-:Y:S02]  /*0470*/  USEL UR4, URZ, 0xffffffff, UP0 ;  /* 0xffffffffff047887 */ /* 0x000fe40008000000 */
[----:B------:R-:W-:-:S08]  /*0480*/  UISETP.NE.AND.EX UP2, UPT, UR5, URZ, UPT, UP2 ;  /* 0x000000ff0500728c */ /* 0x000fd0000bf45320 */
[----:B------:R-:W-:-:S04]  /*0490*/  UISETP.NE.AND UP1, UPT, UR6, URZ, UPT ;  /* 0x000000ff0600728c */ /* 0x000fc8000bf25270 */
[----:B------:R-:W-:-:S04]  /*04a0*/  @!UP2 USEL UR4, URZ, 0xffffffff, UP1 ;  /* 0xffffffffff04a887 */ /* 0x000fc80008800000 */
[----:B------:R-:W-:-:S04]  /*04b0*/  ULOP3.LUT UR4, UR4, 0x1, URZ, 0xc0, !UPT ;  /* 0x0000000104047892 */ /* 0x000fc8000f8ec0ff */
[----:B------:R-:W-:-:S11]  /*04c0*/  UISETP.NE.U32.AND UP2, UPT, UR4, 0x1, UPT ;  /* 0x000000010400788c */ /* 0x000fd6000bf45070 */
.L_x_8:
[----:B--2---:R-:W2:Y:S01]  /*04d0*/  SHFL.IDX PT, R2, R106, RZ, 0x1f ;  /* 0x00001fff6a027589 */ /* 0x004ea200000e0000 */
[----:B------:R-:W-:-:S04]  /*04e0*/  UISETP.NE.AND UP1, UPT, UR8, 0x2, UPT ;  /* 0x000000020800788c */ /* 0x000fc8000bf25270 */
[----:B------:R-:W-:Y:S01]  /*04f0*/  USEL UR13, URZ, 0x1, UP1 ;  /* 0x00000001ff0d7887 */ /* 0x000fe20008800000 */
[----:B--2---:R-:W-:-:S13]  /*0500*/  ISETP.NE.AND P0, PT, R2, RZ, PT ;  /* 0x000000ff0200720c */ /* 0x004fda0003f05270 */
[----:B------:R-:W-:Y:S05]  /*0510*/  @P0 BRA `(.L_x_9) ;  /* 0x0000000000600947 */ /* 0x000fea0003800000 */
[----:B------:R-:W2:Y:S01]  /*0520*/  S2UR UR5, SR_CgaCtaId ;  /* 0x00000000000579c3 */ /* 0x000ea20000008800 */
[----:B------:R-:W-:Y:S01]  /*0530*/  UMOV UR6, 0x400 ;  /* 0x0000040000067882 */ /* 0x000fe20000000000 */
[----:B------:R-:W-:Y:S01]  /*0540*/  UMOV UR4, 0x1 ;  /* 0x0000000100047882 */ /* 0x000fe20000000000 */
[----:B------:R-:W-:Y:S01]  /*0550*/  ELECT P0, URZ, PT ;  /* 0x0000000000ff782f */ /* 0x000fe20003800000 */
[----:B--2---:R-:W-:Y:S02]  /*0560*/  ULEA UR5, UR5, UR6, 0x18 ;  /* 0x0000000605057291 */ /* 0x004fe4000f8ec0ff */
[----:B------:R-:W-:-:S04]  /*0570*/  UIADD3 UR6, UPT, UPT, -UR4, 0x100000, URZ ;  /* 0x0010000004067890 */ /* 0x000fc8000fffe1ff */
[----:B------:R-:W-:Y:S02]  /*0580*/  USHF.L.U32 UR7, UR6, 0xb, URZ ;  /* 0x0000000b06077899 */ /* 0x000fe400080006ff */
[----:B------:R-:W-:Y:S01]  /*0590*/  USHF.L.U32 UR6, UR6, 0x1, URZ ;  /* 0x0000000106067899 */ /* 0x000fe200080006ff */
[----:B------:R-:W2:Y:S11]  /*05a0*/  FENCE.VIEW.ASYNC.S ;  /* 0x00000000000073c6 */ /* 0x000eb60000000000 */
[----:B--2---:R2:W3:Y:S01]  /*05b0*/  SYNCS.EXCH.64 URZ, [UR5], UR6 ;  /* 0x0000000605ff75b2 */ /* 0x0044e20008000100 */
[----:B------:R2:W4:Y:S01]  /*05c0*/  SYNCS.EXCH.64 URZ, [UR5+0x38], UR6 ;  /* 0x0000380605ff75b2 */ /* 0x0005220008000100 */
[----:B------:R2:W1:Y:S01]  /*05d0*/  SYNCS.EXCH.64 URZ, [UR5+0x8], UR6 ;  /* 0x0000080605ff75b2 */ /* 0x0004620008000100 */
        /* <DEDUP_REMOVED lines=10> */
[----:B------:R2:W1:Y:S02]  /*0680*/  SYNCS.EXCH.64 URZ, [UR5+0x68], UR6 ;  /* 0x0000680605ff75b2 */ /* 0x0004640008000100 */
[----:B--2---:R-:W-:Y:S01]  /*0690*/  NOP ;  /* 0x0000000000007918 */ /* 0x004fe20000000000 */
.L_x_9:
[----:B------:R-:W2:Y:S01]  /*06a0*/  SHFL.IDX PT, R2, R106, RZ, 0x1f ;  /* 0x00001fff6a027589 */ /* 0x000ea200000e0000 */
[----:B------:R-:W-:Y:S01]  /*06b0*/  NOP ;  /* 0x0000000000007918 */ /* 0x000fe20000000000 */
[----:B--2---:R-:W-:-:S13]  /*06c0*/  ISETP.NE.AND P0, PT, R2, 0x1, PT ;  /* 0x000000010200780c */ /* 0x004fda0003f05270 */
[----:B------:R-:W-:Y:S05]  /*06d0*/  @P0 BRA `(.L_x_10) ;  /* 0x0000000000400947 */ /* 0x000fea0003800000 */
[----:B------:R-:W2:Y:S01]  /*06e0*/  S2UR UR6, SR_CgaCtaId ;  /* 0x00000000000679c3 */ /* 0x000ea20000008800 */
[----:B------:R-:W-:Y:S01]  /*06f0*/  UMOV UR7, 0x400 ;  /* 0x0000040000077882 */ /* 0x000fe20000000000 */
[----:B------:R-:W-:Y:S01]  /*0700*/  UMOV UR5, 0x20 ;  /* 0x0000002000057882 */ /* 0x000fe20000000000 */
[----:B------:R-:W-:Y:S01]  /*0710*/  UMOV UR4, 0x80 ;  /* 0x0000008000047882 */ /* 0x000fe20000000000 */
[----:B------:R-:W-:-:S04]  /*0720*/  UIADD3 UR10, UPT, UPT, -UR5, 0x100000, URZ ;  /* 0x00100000050a7890 */ /* 0x000fc8000fffe1ff */
[----:B------:R-:W-:Y:S02]  /*0730*/  USHF.L.U32 UR11, UR10, 0xb, URZ ;  /* 0x0000000b0a0b7899 */ /* 0x000fe400080006ff */
[----:B------:R-:W-:Y:S02]  /*0740*/  USHF.L.U32 UR10, UR10, 0x1, URZ ;  /* 0x000000010a0a7899 */ /* 0x000fe400080006ff */
[----:B------:R-:W-:-:S04]  /*0750*/  UIADD3 UR4, UPT, UPT, -UR4, 0x100000, URZ ;  /* 0x0010000004047890 */ /* 0x000fc8000fffe1ff */
[----:B------:R-:W-:Y:S02]  /*0760*/  USHF.L.U32 UR5, UR4, 0xb, URZ ;  /* 0x0000000b04057899 */ /* 0x000fe400080006ff */
[----:B------:R-:W-:Y:S01]  /*0770*/  USHF.L.U32 UR4, UR4, 0x1, URZ ;  /* 0x0000000104047899 */ /* 0x000fe200080006ff */
[----:B------:R-:W-:Y:S01]  /*0780*/  ELECT P0, URZ, PT ;  /* 0x0000000000ff782f */ /* 0x000fe20003800000 */
[----:B--2---:R-:W-:Y:S01]  /*0790*/  ULEA UR6, UR6, UR7, 0x18 ;  /* 0x0000000706067291 */ /* 0x004fe2000f8ec0ff */
[----:B------:R-:W2:Y:S11]  /*07a0*/  FENCE.VIEW.ASYNC.S ;  /* 0x00000000000073c6 */ /* 0x000eb60000000000 */
[----:B--2---:R2:W1:Y:S01]  /*07b0*/  SYNCS.EXCH.64 URZ, [UR6+0x70], UR10 ;  /* 0x0000700a06ff75b2 */ /* 0x0044620008000100 */
[----:B------:R2:W1:Y:S01]  /*07c0*/  SYNCS.EXCH.64 URZ, [UR6+0x78], UR4 ;  /* 0x0000780406ff75b2 */ /* 0x0004620008000100 */
[----:B------:R-:W-:Y:S01]  /*07d0*/  NOP ;  /* 0x0000000000007918 */ /* 0x000fe20000000000 */
.L_x_10:
[----:B------:R-:W3:Y:S01]  /*07e0*/  SHFL.IDX PT, R2, R106, RZ, 0x1f ;  /* 0x00001fff6a027589 */ /* 0x000ee200000e0000 */
[----:B------:R-:W-:Y:S01]  /*07f0*/  NOP ;  /* 0x0000000000007918 */ /* 0x000fe20000000000 */
[----:B---3--:R-:W-:-:S13]  /*0800*/  ISETP.NE.AND P0, PT, R2, 0x3, PT ;  /* 0x000000030200780c */ /* 0x008fda0003f05270 */
[----:B------:R-:W-:Y:S05]  /*0810*/  @P0 BRA `(.L_x_11) ;  /* 0x0000000000300947 */ /* 0x000fea0003800000 */
[----:B--2---:R-:W2:Y:S01]  /*0820*/  S2UR UR5, SR_CgaCtaId ;  /* 0x00000000000579c3 */ /* 0x004ea20000008800 */
        /* <DEDUP_REMOVED lines=8> */
[----:B--2---:R3:W2:Y:S01]  /*08b0*/  SYNCS.EXCH.64 URZ, [UR5+0x80], UR6 ;  /* 0x0000800605ff75b2 */ /* 0x0046a20008000100 */
[----:B------:R3:W1:Y:S02]  /*08c0*/  SYNCS.EXCH.64 URZ, [UR5+0x88], UR6 ;  /* 0x0000880605ff75b2 */ /* 0x0006640008000100 */
[----:B---3--:R-:W-:Y:S01]  /*08d0*/  NOP ;  /* 0x0000000000007918 */ /* 0x008fe20000000000 */
.L_x_11:
[----:B------:R-:W3:Y:S01]  /*08e0*/  SHFL.IDX PT, R2, R106, RZ, 0x1f ;  /* 0x00001fff6a027589 */ /* 0x000ee200000e0000 */
[----:B------:R-:W-:Y:S01]  /*08f0*/  NOP ;  /* 0x0000000000007918 */ /* 0x000fe20000000000 */
[----:B---3--:R-:W-:-:S13]  /*0900*/  ISETP.NE.AND P0, PT, R2, 0x4, PT ;  /* 0x000000040200780c */ /* 0x008fda0003f05270 */
[----:B------:R-:W-:Y:S05]  /*0910*/  @P0 BRA `(.L_x_12) ;  /* 0x00000000004c0947 */ /* 0x000fea0003800000 */
[----:B--2---:R-:W2:Y:S01]  /*0920*/  S2UR UR5, SR_CgaCtaId ;  /* 0x00000000000579c3 */ /* 0x004ea20000008800 */
[----:B------:R-:W-:Y:S01]  /*0930*/  UMOV UR7, 0x100 ;  /* 0x0000010000077882 */ /* 0x000fe20000000000 */
[----:B------:R-:W-:Y:S01]  /*0940*/  UMOV UR6, 0x400 ;  /* 0x0000040000067882 */ /* 0x000fe20000000000 */
[----:B------:R-:W-:Y:S01]  /*0950*/  USEL UR7, UR7, 0xe0, UP2 ;  /* 0x000000e007077887 */ /* 0x000fe20009000000 */
[----:B------:R-:W-:Y:S01]  /*0960*/  UMOV UR4, 0x1 ;  /* 0x0000000100047882 */ /* 0x000fe20000000000 */
[----:B------:R-:W-:Y:S01]  /*0970*/  ELECT P0, URZ, PT ;  /* 0x0000000000ff782f */ /* 0x000fe20003800000 */
[----:B------:R-:W-:-:S04]  /*0980*/  UIADD3 UR10, UPT, UPT, -UR4, 0x100000, URZ ;  /* 0x00100000040a7890 */ /* 0x000fc8000fffe1ff */
[----:B------:R-:W-:Y:S02]  /*0990*/  USHF.L.U32 UR11, UR10, 0xb, URZ ;  /* 0x0000000b0a0b7899 */ /* 0x000fe400080006ff */
[----:B------:R-:W-:Y:S02]  /*09a0*/  USHF.L.U32 UR10, UR10, 0x1, URZ ;  /* 0x000000010a0a7899 */ /* 0x000fe400080006ff */
[----:B--2---:R-:W-:Y:S02]  /*09b0*/  ULEA UR5, UR5, UR6, 0x18 ;  /* 0x0000000605057291 */ /* 0x004fe4000f8ec0ff */
[----:B------:R-:W-:-:S04]  /*09c0*/  UIADD3 UR6, UPT, UPT, -UR7, 0x100000, URZ ;  /* 0x0010000007067890 */ /* 0x000fc8000fffe1ff */
[----:B------:R-:W-:Y:S02]  /*09d0*/  USHF.L.U32 UR7, UR6, 0xb, URZ ;  /* 0x0000000b06077899 */ /* 0x000fe400080006ff */
[----:B------:R-:W-:Y:S01]  /*09e0*/  USHF.L.U32 UR6, UR6, 0x1, URZ ;  /* 0x0000000106067899 */ /* 0x000fe200080006ff */
[----:B------:R-:W2:Y:S03]  /*09f0*/  FENCE.VIEW.ASYNC.S ;  /* 0x00000000000073c6 */ /* 0x000ea60000000000 */
[----:B--2---:R3:W2:Y:S08]  /*0a00*/  SYNCS.EXCH.64 URZ, [UR5+0x90], UR10 ;  /* 0x0000900a05ff75b2 */ /* 0x0046b00008000100 */
[----:B------:R3:W1:Y:S01]  /*0a10*/  SYNCS.EXCH.64 URZ, [UR5+0xa0], UR6 ;  /* 0x0000a00605ff75b2 */ /* 0x0006620008000100 */
[----:B------:R3:W1:Y:S01]  /*0a20*/  SYNCS.EXCH.64 URZ, [UR5+0x98], UR10 ;  /* 0x0000980a05ff75b2 */ /* 0x0006620008000100 */
[----:B------:R3:W1:Y:S02]  /*0a30*/  SYNCS.EXCH.64 URZ, [UR5+0xa8], UR6 ;  /* 0x0000a80605ff75b2 */ /* 0x0006640008000100 */
[----:B---3--:R-:W-:Y:S01]  /*0a40*/  NOP ;  /* 0x0000000000007918 */ /* 0x008fe20000000000 */
.L_x_12:
[----:B------:R-:W3:Y:S01]  /*0a50*/  SHFL.IDX PT, R2, R106, RZ, 0x1f ;  /* 0x00001fff6a027589 */ /* 0x000ee200000e0000 */
[----:B------:R-:W-:Y:S01]  /*0a60*/  NOP ;  /* 0x0000000000007918 */ /* 0x000fe20000000000 */
[----:B---3--:R-:W-:-:S13]  /*0a70*/  ISETP.NE.AND P0, PT, R2, 0x5, PT ;  /* 0x000000050200780c */ /* 0x008fda0003f05270 */
[----:B------:R-:W-:Y:S05]  /*0a80*/  @P0 BRA `(.L_x_13) ;  /* 0x0000000000580947 */ /* 0x000fea0003800000 */
[----:B--2---:R-:W2:Y:S01]  /*0a90*/  S2UR UR6, SR_CgaCtaId ;  /* 0x00000000000679c3 */ /* 0x004ea20000008800 */
        /* <DEDUP_REMOVED lines=12> */
[----:B--2---:R3:W2:Y:S01]  /*0b60*/  SYNCS.EXCH.64 URZ, [UR6+0xb0], UR10 ;  /* 0x0000b00a06ff75b2 */ /* 0x0046a20008000100 */
[----:B------:R3:W1:Y:S01]  /*0b70*/  SYNCS.EXCH.64 URZ, [UR6+0xd0], UR4 ;  /* 0x0000d00406ff75b2 */ /* 0x0006620008000100 */
[----:B------:R3:W1:Y:S01]  /*0b80*/  SYNCS.EXCH.64 URZ, [UR6+0xb8], UR10 ;  /* 0x0000b80a06ff75b2 */ /* 0x0006620008000100 */
[----:B------:R3:W1:Y:S01]  /*0b90*/  SYNCS.EXCH.64 URZ, [UR6+0xd8], UR4 ;  /* 0x0000d80406ff75b2 */ /* 0x0006620008000100 */
[----:B------:R3:W1:Y:S01]  /*0ba0*/  SYNCS.EXCH.64 URZ, [UR6+0xc0], UR10 ;  /* 0x0000c00a06ff75b2 */ /* 0x0006620008000100 */
[----:B------:R3:W1:Y:S01]  /*0bb0*/  SYNCS.EXCH.64 URZ, [UR6+0xe0], UR4 ;  /* 0x0000e00406ff75b2 */ /* 0x0006620008000100 */
[----:B------:R3:W1:Y:S01]  /*0bc0*/  SYNCS.EXCH.64 URZ, [UR6+0xc8], UR10 ;  /* 0x0000c80a06ff75b2 */ /* 0x0006620008000100 */
[----:B------:R3:W1:Y:S02]  /*0bd0*/  SYNCS.EXCH.64 URZ, [UR6+0xe8], UR4 ;  /* 0x0000e80406ff75b2 */ /* 0x0006640008000100 */
[----:B---3--:R-:W-:Y:S01]  /*0be0*/  NOP ;  /* 0x0000000000007918 */ /* 0x008fe20000000000 */
.L_x_13:
        /* <DEDUP_REMOVED lines=14> */
[----:B------:R3:W1:Y:S01]  /*0cd0*/  SYNCS.EXCH.64 URZ, [UR5+0x100], UR6 ;  /* 0x0001000605ff75b2 */ /* 0x0006620008000100 */
[----:B------:R3:W1:Y:S01]  /*0ce0*/  SYNCS.EXCH.64 URZ, [UR5+0xf8], UR6 ;  /* 0x0000f80605ff75b2 */ /* 0x0006620008000100 */
[----:B------:R3:W1:Y:S02]  /*0cf0*/  SYNCS.EXCH.64 URZ, [UR5+0x108], UR6 ;  /* 0x0001080605ff75b2 */ /* 0x0006640008000100 */
[----:B---3--:R-:W-:Y:S01]  /*0d00*/  NOP ;  /* 0x0000000000007918 */ /* 0x008fe20000000000 */
.L_x_14:
[----:B--2---:R-:W2:Y:S01]  /*0d10*/  S2UR UR5, SR_CTAID.X ;  /* 0x00000000000579c3 */ /* 0x004ea20000002500 */
[----:B------:R-:W-:-:S05]  /*0d20*/  CS2R.32 R99, SR_CgaSize ;  /* 0x0000000000637805 */ /* 0x000fca0000008a00 */
[----:B------:R-:W-:-:S05]  /*0d30*/  IMAD R99, R99, -0xa0, RZ ;  /* 0xffffff6063637824 */ /* 0x000fca00078e02ff */
[----:B------:R-:W-:-:S14]  /*0d40*/  R2UR UR7, R99 ;  /* 0x00000000630772ca */ /* 0x000fdc00000e0000 */
[----:B------:R-:W3:Y:S01]  /*0d50*/  LDCU UR7, c[0x0][UR7+0x2b0] ;  /* 0x00005600070777ac */ /* 0x000ee20008000800 */
[----:B------:R-:W-:Y:S01]  /*0d60*/  NOP ;  /* 0x0000000000007918 */ /* 0x000fe20000000000 */
[----:B------:R-:W-:-:S05]  /*0d70*/  CS2R.32 R99, SR_CgaSize ;  /* 0x0000000000637805 */ /* 0x000fca0000008a00 */
[----:B------:R-:W-:-:S05]  /*0d80*/  IMAD R99, R99, -0xa0, RZ ;  /* 0xffffff6063637824 */ /* 0x000fca00078e02ff */
[----:B------:R-:W-:-:S14]  /*0d90*/  R2UR UR6, R99 ;  /* 0x00000000630672ca */ /* 0x000fdc00000e0000 */
[----:B------:R-:W4:Y:S01]  /*0da0*/  LDCU UR6, c[0x0][UR6+0x2b4] ;  /* 0x00005680060677ac */ /* 0x000f220008000800 */
[----:B------:R-:W1:Y:S08]  /*0db0*/  S2UR UR4, SR_CTAID.Y ;  /* 0x00000000000479c3 */ /* 0x000e700000002600 */
[----:B------:R-:W4:Y:S01]  /*0dc0*/  LDC R9, c[0x0][0xb24] ;  /* 0x0002c900ff097b82 */ /* 0x000f220000000800 */
[----:B--2---:R-:W-:-:S02]  /*0dd0*/  I2FP.F32.U32 R5, UR5 ;  /* 0x0000000500057c45 */ /* 0x004fc40008201000 */
[----:B------:R-:W-:-:S05]  /*0de0*/  CS2R.32 R3, SR_CgaSize ;  /* 0x0000000000037805 */ /* 0x000fca0000008a00 */
[----:B------:R-:W-:-:S06]  /*0df0*/  IMAD R3, R3, -0xa0, RZ ;  /* 0xffffff6003037824 */ /* 0x000fcc00078e02ff */
[----:B------:R-:W2:Y:S01]  /*0e00*/  LDC R3, c[0x0][R3+0x2a0] ;  /* 0x0000a80003037b82 */ /* 0x000ea20000000800 */
[----:B------:R-:W-:Y:S01]  /*0e10*/  MOV R99, UR5 ;  /* 0x0000000500637c02 */ /* 0x000fe20008000f00 */
[----:B---3--:R-:W-:Y:S01]  /*0e20*/  FMUL R5, R5, UR7 ;  /* 0x0000000705057c20 */ /* 0x008fe20008400000 */
[----:B-1----:R-:W-:Y:S02]  /*0e30*/  I2FP.F32.U32 R4, UR4 ;  /* 0x0000000400047c45 */ /* 0x002fe40008201000 */
[----:B------:R-:W-:-:S05]  /*0e40*/  CS2R.32 R2, SR_CgaSize ;  /* 0x0000000000027805 */ /* 0x000fca0000008a00 */
[----:B------:R-:W-:-:S06]  /*0e50*/  IMAD R2, R2, -0xa0, RZ ;  /* 0xffffff6002027824 */ /* 0x000fcc00078e02ff */
[----:B------:R-:W1:Y:S01]  /*0e60*/  LDC R2, c[0x0][R2+0x2a4] ;  /* 0x0000a90002027b82 */ /* 0x000e620000000800 */
[----:B------:R-:W3:Y:S01]  /*0e70*/  F2I.U32.TRUNC.NTZ R96, R5 ;  /* 0x0000000500607305 */ /* 0x000ee2000020f000 */
[----:B------:R-:W-:Y:S01]  /*0e80*/  MOV R97, UR4 ;  /* 0x0000000400617c02 */ /* 0x000fe20008000f00 */
[----:B----4-:R-:W-:-:S05]  /*0e90*/  FMUL R4, R4, UR6 ;  /* 0x0000000604047c20 */ /* 0x010fca0008400000 */
[----:B------:R-:W-:Y:S01]  /*0ea0*/  BAR.SYNC.DEFER_BLOCKING 0x0 ;  /* 0x0000000000007b1d */ /* 0x000fe20000010000 */
[----:B------:R-:W-:-:S05]  /*0eb0*/  ISETP.GE.AND P0, PT, R9, 0x1, PT ;  /* 0x000000010900780c */ /* 0x000fca0003f06270 */
[----:B------:R-:W4:Y:S02]  /*0ec0*/  F2I.U32.TRUNC.NTZ R81, R4 ;  /* 0x0000000400517305 */ /* 0x000f24000020f000 */
[----:B------:R-:W1:Y:S01]  /*0ed0*/  S2UR UR36, SR_CTAID.Z ;  /* 0x00000000002479c3 */ /* 0x000e620000002700 */
[----:B---3--:R-:W-:-:S05]  /*0ee0*/  IADD3 R96, PT, PT, -R96, RZ, RZ ;  /* 0x000000ff60607210 */ /* 0x008fca0007ffe1ff */
[----:B--2---:R-:W-:Y:S01]  /*0ef0*/  IMAD R96, R3, R96, UR5 ;  /* 0x0000000503607e24 */ /* 0x004fe2000f8e0260 */
[----:B----4-:R-:W-:-:S05]  /*0f00*/  IADD3 R81, PT, PT, -R81, RZ, RZ ;  /* 0x000000ff51517210 */ /* 0x010fca0007ffe1ff */
[----:B-1----:R-:W-:Y:S01]  /*0f10*/  IMAD R81, R2, R81, UR4 ;  /* 0x0000000402517e24 */ /* 0x002fe2000f8e0251 */
[----:B------:R-:W-:Y:S06]  /*0f20*/  @!P0 BRA `(.L_x_15) ;  /* 0x0000000000b88947 */ /* 0x000fec0003800000 */
[----:B------:R-:W1:Y:S01]  /*0f30*/  LDC.64 R4, c[0x0][0xb18] ;  /* 0x0002c600ff047b82 */ /* 0x000e620000000a00 */
[----:B------:R-:W-:-:S07]  /*0f40*/  ISETP.NE.AND P0, PT, R9, 0x1, PT ;  /* 0x000000010900780c */ /* 0x000fce0003f05270 */
[----:B------:R-:W2:Y:S08]  /*0f50*/  LDC R10, c[0x0][0xb0c] ;  /* 0x0002c300ff0a7b82 */ /* 0x000eb00000000800 */
[----:B------:R-:W3:Y:S08]  /*0f60*/  LDC R11, c[0x0][0x370] ;  /* 0x0000dc00ff0b7b82 */ /* 0x000ef00000000800 */
[----:B------:R-:W4:Y:S01]  /*0f70*/  LDC R12, c[0x0][0x374] ;  /* 0x0000dd00ff0c7b82 */ /* 0x000f220000000800 */
[----:B-1----:R-:W-:-:S07]  /*0f80*/  ISETP.NE.AND P1, PT, R4, 0x1, PT ;  /* 0x000000010400780c */ /* 0x002fce0003f25270 */
[----:B------:R-:W3:Y:S01]  /*0f90*/  LDC.64 R6, c[0x0][0xb10] ;  /* 0x0002c400ff067b82 */ /* 0x000ee20000000a00 */
[----:B--2---:R-:W-:-:S07]  /*0fa0*/  ISETP.NE.AND P2, PT, R10, 0x1, PT ;  /* 0x000000010a00780c */ /* 0x004fce0003f45270 */
[----:B------:R-:W1:Y:S08]  /*0fb0*/  LDC R8, c[0x0][0xb20] ;  /* 0x0002c800ff087b82 */ /* 0x000e700000000800 */
[----:B------:R-:W2:Y:S01]  /*0fc0*/  LDC.64 R2, c[0x0][0xb28] ;  /* 0x0002ca00ff027b82 */ /* 0x000ea20000000a00 */
[----:B----4-:R-:W-:-:S04]  /*0fd0*/  IMAD.HI.U32 R13, R12, R5, RZ ;  /* 0x000000050c0d7227 */ /* 0x010fc800078e00ff */
[----:B------:R-:W-:-:S04]  /*0fe0*/  IMAD.HI.U32 R5, R97, R5, RZ ;  /* 0x0000000561057227 */ /* 0x000fc800078e00ff */
[----:B---3--:R-:W-:-:S04]  /*0ff0*/  IMAD.HI.U32 R14, R11, R6, RZ ;  /* 0x000000060b0e7227 */ /* 0x008fc800078e00ff */
[----:B------:R-:W-:Y:S01]  /*1000*/  IMAD.HI.U32 R16, R99, R6, RZ ;  /* 0x0000000663107227 */ /* 0x000fe200078e00ff */
[-C--:B------:R-:W-:Y:S02]  /*1010*/  @P2 SHF.R.U32.HI R11, RZ, R7.reuse, R14 ;  /* 0x00000007ff0b2219 */ /* 0x080fe4000001160e */
[-C--:B-1----:R-:W-:Y:S02]  /*1020*/  @P1 SHF.R.U32.HI R12, RZ, R8.reuse, R13 ;  /* 0x00000008ff0c1219 */ /* 0x082fe4000001160d */
[----:B------:R-:W-:Y:S02]  /*1030*/  SHF.R.U32.HI R8, RZ, R8, R5 ;  /* 0x00000008ff087219 */ /* 0x000fe40000011605 */
[----:B------:R-:W-:Y:S02]  /*1040*/  SHF.R.U32.HI R16, RZ, R7, R16 ;  /* 0x00000007ff107219 */ /* 0x000fe40000011610 */
[----:B------:R-:W-:Y:S01]  /*1050*/  SEL R5, R97, R8, !P1 ;  /* 0x0000000861057207 */ /* 0x000fe20004800000 */
[----:B--2---:R-:W-:Y:S01]  /*1060*/  IMAD.HI.U32 R14, R12, R2, RZ ;  /* 0x000000020c0e7227 */ /* 0x004fe200078e00ff */
[----:B------:R-:W-:-:S03]  /*1070*/  SEL R7, R99, R16, !P2 ;  /* 0x0000001063077207 */ /* 0x000fc60005000000 */
[----:B------:R-:W-:Y:S01]  /*1080*/  IMAD.HI.U32 R6, R11, R2, RZ ;  /* 0x000000020b067227 */ /* 0x000fe200078e00ff */
[----:B------:R-:W-:-:S04]  /*1090*/  @P0 SHF.R.U32.HI R12, RZ, R3, R14 ;  /* 0x00000003ff0c0219 */ /* 0x000fc8000001160e */
[----:B------:R-:W-:Y:S01]  /*10a0*/  @P0 SHF.R.U32.HI R11, RZ, R3, R6 ;  /* 0x00000003ff0b0219 */ /* 0x000fe20000011606 */
[----:B------:R-:W-:-:S04]  /*10b0*/  IMAD R12, R12, R9, RZ ;  /* 0x000000090c0c7224 */ /* 0x000fc800078e02ff */
[----:B------:R-:W-:Y:S01]  /*10c0*/  IMAD R6, R11, R9, RZ ;  /* 0x000000090b067224 */ /* 0x000fe200078e02ff */
[----:B------:R-:W-:-:S04]  /*10d0*/  ISETP.GE.AND P1, PT, R5, R12, PT ;  /* 0x0000000c0500720c */ /* 0x000fc80003f26270 */
[----:B------:R-:W-:Y:S01]  /*10e0*/  ISETP.GE.OR P1, PT, R7, R6, P1 ;  /* 0x000000060700720c */ /* 0x000fe20000f26670 */
[----:B------:R-:W-:-:S05]  /*10f0*/  IMAD.HI.U32 R6, R5, R2, RZ ;  /* 0x0000000205067227 */ /* 0x000fca00078e00ff */
[----:B------:R-:W-:-:S04]  /*1100*/  SHF.R.U32.HI R6, RZ, R3, R6 ;  /* 0x00000003ff067219 */ /* 0x000fc80000011606 */
[----:B------:R-:W-:-:S03]  /*1110*/  SEL R6, R5, R6, !P0 ;  /* 0x0000000605067207 */ /* 0x000fc60004000000 */
[----:B------:R-:W-:Y:S01]  /*1120*/  @!P1 IMAD.HI.U32 R8, R7, R2, RZ ;  /* 0x0000000207089227 */ /* 0x000fe200078e00ff */
[----:B------:R-:W-:-:S04]  /*1130*/  IADD3 R2, PT, PT, -R6, RZ, RZ ;  /* 0x000000ff06027210 */ /* 0x000fc80007ffe1ff */
[----:B------:R-:W-:Y:S01]  /*1140*/  @!P1 SHF.R.U32.HI R8, RZ, R3, R8 ;  /* 0x00000003ff089219 */ /* 0x000fe20000011608 */
[----:B------:R-:W-:-:S03]  /*1150*/  IMAD R2, R9, R2, R5 ;  /* 0x0000000209027224 */ /* 0x000fc600078e0205 */
[----:B------:R-:W-:Y:S02]  /*1160*/  @!P1 SEL R3, R7, R8, !P0 ;  /* 0x0000000807039207 */ /* 0x000fe40004000000 */
[----:B------:R-:W-:-:S03]  /*1170*/  IADD3 R8, PT, PT, -R5, RZ, RZ ;  /* 0x000000ff05087210 */ /* 0x000fc60007ffe1ff */
[--C-:B------:R-:W-:Y:S02]  /*1180*/  @!P1 IMAD.IADD R6, R6, 0x1, -R3.reuse ;  /* 0x0000000106069824 */ /* 0x100fe400078e0a03 */
[----:B------:R-:W-:Y:S01]  /*1190*/  @!P1 IMAD R3, R2, R11, R3 ;  /* 0x0000000b02039224 */ /* 0x000fe200078e0203 */
[----:B------:R-:W-:Y:S01]  /*11a0*/  IADD3 R2, PT, PT, -R7, RZ, RZ ;  /* 0x000000ff07027210 */ /* 0x000fe20007ffe1ff */
[----:B------:R-:W-:Y:S02]  /*11b0*/  @!P1 IMAD R5, R6, R9, R7 ;  /* 0x0000000906059224 */ /* 0x000fe400078e0207 */
[----:B------:R-:W-:Y:S02]  /*11c0*/  IMAD R8, R4, R8, R97 ;  /* 0x0000000804087224 */ /* 0x000fe400078e0261 */
[----:B------:R-:W-:Y:S02]  /*11d0*/  @!P1 IMAD.MOV.U32 R7, RZ, RZ, R3 ;  /* 0x000000ffff079224 */ /* 0x000fe400078e0003 */
[----:B------:R-:W-:-:S02]  /*11e0*/  IMAD R2, R10, R2, R99 ;  /* 0x000000020a027224 */ /* 0x000fc400078e0263 */
[----:B------:R-:W-:Y:S02]  /*11f0*/  IMAD R97, R5, R4, R8 ;  /* 0x0000000405617224 */ /* 0x000fe400078e0208 */
[----:B------:R-:W-:Y:S02]  /*1200*/  IMAD R99, R7, R10, R2 ;  /* 0x0000000a07637224 */ /* 0x000fe400078e0202 */
.L_x_15:
[----:B------:R-:W1:Y:S01]  /*1210*/  LDCU UR4, c[0x0][0xb30] ;  /* 0x00016600ff0477ac */ /* 0x000e620008000800 */
[----:B------:R-:W2:Y:S08]  /*1220*/  S2UR UR37, SR_CgaCtaId ;  /* 0x00000000002579c3 */ /* 0x000eb00000008800 */
[----:B------:R-:W3:Y:S01]  /*1230*/  LDC R40, c[0x0][0xb24] ;  /* 0x0002c900ff287b82 */ /* 0x000ee20000000800 */
[----:B-1----:R-:W-:-:S09]  /*1240*/  UISETP.NE.AND UP1, UPT, UR4, 0x1, UPT ;  /* 0x000000010400788c */ /* 0x002fd2000bf25270 */
[----:B--2---:R-:W-:Y:S05]  /*1250*/  BRA.U UP1, `(.L_x_16) ;  /* 0x0000000101407547 */ /* 0x004fea000b800000 */
[----:B------:R-:W1:Y:S08]  /*1260*/  LDC.64 R4, c[0x0][0xb10] ;  /* 0x0002c400ff047b82 */ /* 0x000e700000000a00 */
[----:B------:R-:W2:Y:S08]  /*1270*/  LDC.64 R2, c[0x0][0xb18] ;  /* 0x0002c600ff027b82 */ /* 0x000eb00000000a00 */
[----:B------:R-:W4:Y:S08]  /*1280*/  LDC R6, c[0x0][0xb20] ;  /* 0x0002c800ff067b82 */ /* 0x000f300000000800 */
[----:B------:R-:W3:Y:S01]  /*1290*/  LDC R8, c[0x0][0xb0c] ;  /* 0x0002c300ff087b82 */ /* 0x000ee20000000800 */
[----:B-1----:R-:W-:-:S05]  /*12a0*/  IMAD.HI.U32 R4, R99, R4, RZ ;  /* 0x0000000463047227 */ /* 0x002fca00078e00ff */
[----:B------:R-:W-:Y:S01]  /*12b0*/  SHF.R.U32.HI R4, RZ, R5, R4 ;  /* 0x00000005ff047219 */ /* 0x000fe20000011604 */
[----:B--2---:R-:W-:Y:S01]  /*12c0*/  IMAD.HI.U32 R3, R97, R3, RZ ;  /* 0x0000000361037227 */ /* 0x004fe200078e00ff */
[----:B------:R-:W-:-:S04]  /*12d0*/  ISETP.NE.AND P0, PT, R2, 0x1, PT ;  /* 0x000000010200780c */ /* 0x000fc80003f05270 */
[----:B----4-:R-:W-:-:S04]  /*12e0*/  SHF.R.U32.HI R6, RZ, R6, R3 ;  /* 0x00000006ff067219 */ /* 0x010fc80000011603 */
[----:B------:R-:W-:Y:S02]  /*12f0*/  SEL R3, R97, R6, !P0 ;  /* 0x0000000661037207 */ /* 0x000fe40004000000 */
[----:B---3--:R-:W-:-:S04]  /*1300*/  ISETP.NE.AND P1, PT, R8, 0x1, PT ;  /* 0x000000010800780c */ /* 0x008fc80003f25270 */
[----:B------:R-:W-:-:S05]  /*1310*/  SEL R4, R99, R4, !P1 ;  /* 0x0000000463047207 */ /* 0x000fca0004800000 */
[----:B------:R-:W-:Y:S02]  /*1320*/  IMAD.IADD R5, R3, 0x1, -R4 ;  /* 0x0000000103057824 */ /* 0x000fe400078e0a04 */
[----:B------:R-:W-:Y:S02]  /*1330*/  IMAD.IADD R3, R4, 0x1, -R3 ;  /* 0x0000000104037824 */ /* 0x000fe400078e0a03 */
[----:B------:R-:W-:Y:S02]  /*1340*/  IMAD R99, R5, R8, R99 ;  /* 0x0000000805637224 */ /* 0x000fe400078e0263 */
[----:B------:R-:W-:-:S07]  /*1350*/  IMAD R97, R3, R2, R97 ;  /* 0x0000000203617224 */ /* 0x000fce00078e0261 */
.L_x_16:
[----:B------:R-:W-:Y:S01]  /*1360*/  BAR.SYNC.DEFER_BLOCKING 0x0 ;  /* 0x0000000000007b1d */ /* 0x000fe20000010000 */
[----:B------:R-:W-:Y:S01]  /*1370*/  UISETP.NE.AND UP1, UPT, UR8, 0x2, UPT ;  /* 0x000000020800788c */ /* 0x000fe2000bf25270 */
[----:B------:R-:W-:Y:S02]  /*1380*/  ISETP.NE.OR P5, PT, R0, 0x2, !P5 ;  /* 0x000000020000780c */ /* 0x000fe40006fa5670 */
[----:B------:R-:W-:-:S06]  /*1390*/  LOP3.LUT R2, R103, 0x1f, RZ, 0xc0, !PT ;  /* 0x0000001f67027812 */ /* 0x000fcc00078ec0ff */
[----:B------:R-:W-:Y:S05]  /*13a0*/  BRA.U UP1, `(.L_x_17) ;  /* 0x0000001101c07547 */ /* 0x000fea000b800000 */
[----:B------:R-:W1:Y:S01]  /*13b0*/  LDCU UR13, c[0x0][0x38c] ;  /* 0x00007180ff0d77ac */ /* 0x000e620008000800 */
[----:B------:R-:W2:Y:S01]  /*13c0*/  LDC R9, c[0x0][0x370] ;  /* 0x0000dc00ff097b82 */ /* 0x000ea20000000800 */
[----:B------:R-:W-:Y:S01]  /*13d0*/  PLOP3.LUT P1, PT, PT, PT, UP2, 0x80, 0x8 ;  /* 0x000000000008781c */ /* 0x000fe20003f2f028 */
[----:B------:R-:W-:Y:S01]  /*13e0*/  IMAD.MOV.U32 R15, RZ, RZ, 0x1 ;  /* 0x00000001ff0f7424 */ /* 0x000fe200078e00ff */
[----:B------:R-:W-:Y:S01]  /*13f0*/  ISETP.EQ.OR P4, PT, R2, RZ, P5 ;  /* 0x000000ff0200720c */ /* 0x000fe20002f82670 */
[----:B------:R-:W-:Y:S01]  /*1400*/  IMAD.MOV.U32 R14, RZ, RZ, RZ ;  /* 0x000000ffff0e7224 */ /* 0x000fe200078e00ff */
[----:B------:R-:W-:Y:S02]  /*1410*/  PLOP3.LUT P1, PT, P1, PT, PT, 0x8, 0x80 ;  /* 0x000000000080781c */ /* 0x000fe40000f2e170 */
[----:B------:R-:W-:Y:S01]  /*1420*/  CS2R R12, SRZ ;  /* 0x00000000000c7805 */ /* 0x000fe2000001ff00 */
[----:B------:R-:W-:Y:S01]  /*1430*/  IMAD.MOV.U32 R10, RZ, RZ, 0x1 ;  /* 0x00000001ff0a7424 */ /* 0x000fe200078e00ff */
[----:B------:R-:W4:Y:S01]  /*1440*/  LDC R0, c[0x0][0x374] ;  /* 0x0000dd00ff007b82 */ /* 0x000f220000000800 */
[----:B------:R-:W2:Y:S01]  /*1450*/  LDCU.64 UR22, c[0x0][0x348] ;  /* 0x00006900ff1677ac */ /* 0x000ea20008000a00 */
[----:B------:R-:W-:Y:S01]  /*1460*/  UMOV UR6, URZ ;  /* 0x000000ff00067c82 */ /* 0x000fe20008000000 */
[----:B-1----:R-:W-:-:S04]  /*1470*/  UIADD3 UR5, UPT, UPT, UR13, 0x1f, URZ ;  /* 0x0000001f0d057890 */ /* 0x002fc8000fffe0ff */
[----:B------:R-:W-:-:S04]  /*1480*/  USHF.R.S32.HI UR4, URZ, 0x1f, UR5 ;  /* 0x0000001fff047899 */ /* 0x000fc80008011405 */
[----:B------:R-:W-:-:S04]  /*1490*/  ULEA.HI UR4, UR4, UR5, URZ, 0x5 ;  /* 0x0000000504047291 */ /* 0x000fc8000f8f28ff */
[----:B------:R-:W-:Y:S02]  /*14a0*/  USHF.R.S32.HI UR15, URZ, 0x5, UR4 ;  /* 0x00000005ff0f7899 */ /* 0x000fe40008011404 */
[----:B------:R-:W-:Y:S02]  /*14b0*/  UIADD3 UR4, UPT, UPT, UR13, -0x1, URZ ;  /* 0xffffffff0d047890 */ /* 0x000fe4000fffe0ff */
[----:B------:R-:W-:Y:S02]  /*14c0*/  UISETP.LT.U32.AND UP0, UPT, UR15, 0x7, UPT ;  /* 0x000000070f00788c */ /* 0x000fe4000bf01070 */
[----:B------:R-:W-:Y:S02]  /*14d0*/  UISETP.GE.U32.AND UP1, UPT, UR4, -0x3f, UPT ;  /* 0xffffffc10400788c */ /* 0x000fe4000bf26070 */
[----:B------:R-:W-:Y:S02]  /*14e0*/  USEL UR14, UR15, 0x7, UP0 ;  /* 0x000000070f0e7887 */ /* 0x000fe40008000000 */
[----:B------:R-:W-:-:S02]  /*14f0*/  UIADD3 UR13, UPT, UPT, UR13, 0x3e, URZ ;  /* 0x0000003e0d0d7890 */ /* 0x000fc4000fffe0ff */
[----:B------:R-:W-:Y:S02]  /*1500*/  UIADD3 UR5, UPT, UPT, UR14, -0x1, URZ ;  /* 0xffffffff0e057890 */ /* 0x000fe4000fffe0ff */
[----:B------:R-:W-:-:S03]  /*1510*/  UIADD3 UR7, UPT, UPT, UR15, -UR14, URZ ;  /* 0x8000000e0f077290 */ /* 0x000fc6000fffe0ff */
[----:B------:R-:W-:-:S04]  /*1520*/  @UP1 UIADD3 UR5, UPT, UPT, UR14, URZ, URZ ;  /* 0x000000ff0e051290 */ /* 0x000fc8000fffe0ff */
[----:B--2---:R-:W-:-:S12]  /*1530*/  UIADD3 UR5, UPT, UPT, UR5, 0x1, URZ ;  /* 0x0000000105057890 */ /* 0x004fd8000fffe0ff */
.L_x_35:
[----:B------:R-:W-:Y:S01]  /*1540*/  UISETP.NE.AND UP0, UPT, UR37, URZ, UPT ;  /* 0x000000ff2500728c */ /* 0x000fe2000bf05270 */
[----:B------:R-:W1:Y:S08]  /*1550*/  S2UR UR37, SR_CgaCtaId ;  /* 0x00000000002579c3 */ /* 0x000e700000008800 */
[----:B------:R-:W-:Y:S05]  /*1560*/  BRA.U UP0, `(.L_x_18) ;  /* 0x0000000100347547 */ /* 0x000fea000b800000 */
[----:B------:R-:W2:Y:S01]  /*1570*/  S2R R2, SR_CgaCtaId ;  /* 0x0000000000027919 */ /* 0x000ea20000008800 */
[----:B------:R-:W-:-:S04]  /*1580*/  MOV R3, 0x400 ;  /* 0x0000040000037802 */ /* 0x000fc80000000f00 */
[----:B--2---:R-:W-:Y:S02]  /*1590*/  LEA R3, R2, R3, 0x18 ;  /* 0x0000000302037211 */ /* 0x004fe400078ec0ff */
[----:B------:R-:W-:-:S03]  /*15a0*/  SHF.L.U32 R2, R10, 0x1f, RZ ;  /* 0x0000001f0a027819 */ /* 0x000fc600000006ff */
[----:B------:R-:W-:-:S04]  /*15b0*/  IMAD R3, R12, 0x8, R3 ;  /* 0x000000080c037824 */ /* 0x000fc800078e0203 */
[----:B------:R-:W2:Y:S02]  /*15c0*/  SYNCS.PHASECHK.TRANS64.TRYWAIT P0, [R3+URZ+0x100], R2 ;  /* 0x00010002030075a7 */ /* 0x000ea400080011ff */
[----:B--2---:R-:W-:Y:S05]  /*15d0*/  @!P0 BRA `(.L_x_19) ;  /* 0x0000004c002c8947 */ /* 0x004fea0003800000 */
.L_x_98:
[----:B------:R-:W-:Y:S01]  /*15e0*/  VIADD R12, R12, 0x1 ;  /* 0x000000010c0c7836 */ /* 0x000fe20000000000 */
[----:B------:R2:W-:Y:S04]  /*15f0*/  SYNCS.ARRIVE.TRANS64.A1T0 RZ, [R3+URZ+0xf0], RZ ;  /* 0x0000f0ff03ff79a7 */ /* 0x0005e800081000ff */
[----:B------:R-:W-:-:S04]  /*1600*/  ISETP.NE.AND P0, PT, R12, 0x2, PT ;  /* 0x000000020c00780c */ /* 0x000fc80003f05270 */
[----:B------:R-:W-:Y:S02]  /*1610*/  SEL R12, R12, RZ, P0 ;  /* 0x000000ff0c0c7207 */ /* 0x000fe40000000000 */
[----:B--2---:R-:W-:-:S04]  /*1620*/  SEL R3, RZ, 0x1, P0 ;  /* 0x00000001ff037807 */ /* 0x004fc80000000000 */
[----:B------:R-:W-:-:S07]  /*1630*/  LOP3.LUT R10, R10, R3, RZ, 0x3c, !PT ;  /* 0x000000030a0a7212 */ /* 0x000fce00078e3cff */
.L_x_18:
[----:B------:R-:W-:Y:S01]  /*1640*/  UMOV UR4, 0x400 ;  /* 0x0000040000047882 */ /* 0x000fe20000000000 */
[----:B------:R-:W-:Y:S01]  /*1650*/  SHF.L.U32 R2, R15, 0x1f, RZ ;  /* 0x0000001f0f027819 */ /* 0x000fe200000006ff */
[----:B-1----:R-:W-:Y:S01]  /*1660*/  ULEA UR4, UR37, UR4, 0x18 ;  /* 0x0000000425047291 */ /* 0x002fe2000f8ec0ff */
[----:B------:R-:W-:Y:S01]  /*1670*/  R2UR UR35, R99 ;  /* 0x00000000632372ca */ /* 0x000fe200000e0000 */
[----:B------:R-:W-:Y:S01]  /*1680*/  UISETP.GE.U32.AND UP0, UPT, UR13, 0x3f, UPT ;  /* 0x0000003f0d00788c */ /* 0x000fe2000bf06070 */
[----:B------:R-:W-:Y:S01]  /*1690*/  R2UR UR11, R97 ;  /* 0x00000000610b72ca */ /* 0x000fe200000e0000 */
[----:B------:R-:W-:Y:S01]  /*16a0*/  ULEA UR8, UR6, UR4, 0x3 ;  /* 0x0000000406087291 */ /* 0x000fe2000f8e18ff */
[----:B------:R-:W-:-:S08]  /*16b0*/  UMOV UR24, URZ ;  /* 0x000000ff00187c82 */ /* 0x000fd00008000000 */
[----:B------:R1:W2:Y:S01]  /*16c0*/  SYNCS.PHASECHK.TRANS64.TRYWAIT P0, [UR8+0x38], R2 ;  /* 0x00003802ff0075a7 */ /* 0x0002a20008001108 */
[----:B------:R-:W-:Y:S02]  /*16d0*/  USHF.L.U32 UR35, UR35, 0x6, URZ ;  /* 0x0000000623237899 */ /* 0x000fe400080006ff */
[----:B------:R-:W-:Y:S01]  /*16e0*/  USHF.L.U32 UR11, UR11, 0x6, URZ ;  /* 0x000000060b0b7899 */ /* 0x000fe200080006ff */
[----:B------:R-:W-:Y:S11]  /*16f0*/  BRA.U !UP0, `(.L_x_20) ;  /* 0x0000000108a47547 */ /* 0x000ff6000b800000 */
[----:B------:R-:W-:Y:S01]  /*1700*/  UMOV UR16, URZ ;  /* 0x000000ff00107c82 */ /* 0x000fe20008000000 */
[----:B------:R-:W-:-:S05]  /*1710*/  UMOV UR17, UR6 ;  /* 0x0000000600117c82 */ /* 0x000fca0008000000 */
.L_x_25:
[----:B-1----:R-:W-:Y:S01]  /*1720*/  ULEA UR33, UR17, UR4, 0x3 ;  /* 0x0000000411217291 */ /* 0x002fe2000f8e18ff */
[----:B--2---:R-:W-:Y:S01]  /*1730*/  @!P5 MOV R3, 0x1000 ;  /* 0x000010000003d802 */ /* 0x004fe20000000f00 */
[----:B--2---:R-:W-:Y:S10]  /*1740*/  @P0 BRA `(.L_x_21) ;  /* 0x00000000000c0947 */ /* 0x004ff40003800000 */
[----:B------:R-:W-:-:S04]  /*1750*/  SHF.L.U32 R5, R15, 0x1f, RZ ;  /* 0x0000001f0f057819 */ /* 0x000fc800000006ff */
[----:B------:R-:W2:Y:S02]  /*1760*/  SYNCS.PHASECHK.TRANS64.TRYWAIT P0, [UR33+0x38], R5 ;  /* 0x00003805ff0075a7 */ /* 0x000ea40008001121 */
[----:B--2---:R-:W-:Y:S05]  /*1770*/  @!P0 BRA `(.L_x_22) ;  /* 0x0000004800d88947 */ /* 0x004fea0003800000 */
.L_x_21:
[----:B------:R2:W-:Y:S01]  /*1780*/  @!P5 SYNCS.ARRIVE.TRANS64 RZ, [UR33], R3 ;  /* 0x00000003ffffd9a7 */ /* 0x0005e20008000021 */
[----:B------:R-:W-:Y:S04]  /*1790*/  BSSY.RECONVERGENT B0, `(.L_x_23) ;  /* 0x0000003000007945 */ /* 0x000fe80003800200 */
[----:B------:R-:W-:Y:S05]  /*17a0*/  @P4 BRA `(.L_x_24) ;  /* 0x0000000000044947 */ /* 0x000fea0003800000 */
[----:B------:R-:W-:Y:S05]  /*17b0*/  BPT.TRAP 0x1 ;  /* 0x000000040000795c */ /* 0x000fea0000300000 */
.L_x_24:
[----:B------:R-:W-:Y:S05]  /*17c0*/  BSYNC.RECONVERGENT B0 ;  /* 0x0000000000007941 */ /* 0x000fea0003800200 */
.L_x_23:
[----:B------:R-:W-:Y:S02]  /*17d0*/  UIADD3 UR6, UPT, UPT, UR17, 0x1, URZ ;  /* 0x0000000111067890 */ /* 0x000fe4000fffe0ff */
[----:B------:R-:W-:Y:S02]  /*17e0*/  UIADD3 UR26, UP1, UPT, UR22, 0x80, URZ ;  /* 0x00000080161a7890 */ /* 0x000fe4000ff3e0ff */
[----:B------:R-:W-:Y:S02]  /*17f0*/  UISETP.NE.AND UP0, UPT, UR6, 0x7, UPT ;  /* 0x000000070600788c */ /* 0x000fe4000bf05270 */
[----:B------:R-:W-:Y:S02]  /*1800*/  USHF.L.U32 UR34, UR16, 0x5, URZ ;  /* 0x0000000510227899 */ /* 0x000fe400080006ff */
[----:B------:R-:W-:Y:S02]  /*1810*/  USEL UR9, URZ, 0x1, UP0 ;  /* 0x00000001ff097887 */ /* 0x000fe40008000000 */
[----:B------:R-:W-:-:S02]  /*1820*/  USEL UR6, UR6, URZ, UP0 ;  /* 0x000000ff06067287 */ /* 0x000fc40008000000 */
[----:B------:R-:W-:Y:S02]  /*1830*/  UIADD3 UR20, UP0, UPT, UR22, 0x180, URZ ;  /* 0x0000018016147890 */ /* 0x000fe4000ff1e0ff */
[----:B------:R-:W-:Y:S01]  /*1840*/  ULEA UR8, UR6, UR4, 0x3 ;  /* 0x0000000406087291 */ /* 0x000fe2000f8e18ff */
[----:B------:R-:W-:Y:S01]  /*1850*/  LOP3.LUT R15, R15, UR9, RZ, 0x3c, !PT ;  /* 0x000000090f0f7c12 */ /* 0x000fe2000f8e3cff */
[----:B------:R-:W-:Y:S02]  /*1860*/  UIADD3.X UR27, UPT, UPT, URZ, UR23, URZ, UP1, !UPT ;  /* 0x00000017ff1b7290 */ /* 0x000fe40008ffe4ff */
[----:B------:R-:W-:Y:S01]  /*1870*/  UIADD3.X UR21, UPT, UPT, URZ, UR23, URZ, UP0, !UPT ;  /* 0x00000017ff157290 */ /* 0x000fe200087fe4ff */
[----:B-1----:R-:W-:Y:S01]  /*1880*/  SHF.L.U32 R2, R15, 0x1f, RZ ;  /* 0x0000001f0f027819 */ /* 0x002fe200000006ff */
[----:B------:R-:W-:Y:S01]  /*1890*/  UMOV UR18, 0x0 ;  /* 0x0000000000127882 */ /* 0x000fe20000000000 */
[----:B------:R-:W-:Y:S01]  /*18a0*/  UMOV UR19, 0x10000000 ;  /* 0x1000000000137882 */ /* 0x000fe20000000000 */
[----:B------:R-:W-:Y:S01]  /*18b0*/  UMOV UR12, UR36 ;  /* 0x00000024000c7c82 */ /* 0x000fe20008000000 */
[----:B------:R1:W1:Y:S01]  /*18c0*/  SYNCS.PHASECHK.TRANS64.TRYWAIT P0, [UR8+0x38], R2 ;  /* 0x00003802ff0075a7 */ /* 0x0002620008001108 */
[----:B------:R-:W-:Y:S01]  /*18d0*/  ULEA UR8, UR17, UR4, 0xb ;  /* 0x0000000411087291 */ /* 0x000fe2000f8e58ff */
[----:B------:R-:W-:Y:S01]  /*18e0*/  UMOV UR9, UR33 ;  /* 0x0000002100097c82 */ /* 0x000fe20008000000 */
[----:B------:R-:W-:-:S02]  /*18f0*/  UMOV UR10, UR34 ;  /* 0x00000022000a7c82 */ /* 0x000fc40008000000 */
[----:B------:R-:W-:Y:S02]  /*1900*/  UIADD3 UR32, UPT, UPT, UR8, 0x2400, URZ ;  /* 0x0000240008207890 */ /* 0x000fe4000fffe0ff */
[----:B------:R-:W-:Y:S02]  /*1910*/  UIADD3 UR8, UPT, UPT, UR8, 0x5c00, URZ ;  /* 0x00005c0008087890 */ /* 0x000fe4000fffe0ff */
[----:B------:R-:W-:Y:S01]  /*1920*/  UIADD3 UR16, UPT, UPT, UR16, 0x1, URZ ;  /* 0x0000000110107890 */ /* 0x000fe2000fffe0ff */
[----:B------:R-:W-:Y:S01]  /*1930*/  UMOV UR24, UR5 ;  /* 0x0000000500187c82 */ /* 0x000fe20008000000 */
[----:B------:R-:W-:Y:S02]  /*1940*/  UMOV UR17, UR6 ;  /* 0x0000000600117c82 */ /* 0x000fe40008000000 */
[----:B------:R-:W-:Y:S01]  /*1950*/  UISETP.NE.AND UP0, UPT, UR16, UR5, UPT ;  /* 0x000000051000728c */ /* 0x000fe2000bf05270 */
[----:B------:R1:W-:Y:S02]  /*1960*/  UTMALDG.3D [UR32], [UR26], desc[UR18] ;  /* 0x000012201a0075b4 */ /* 0x0003e40008011000 */
[----:B------:R1:W-:Y:S06]  /*1970*/  UTMALDG.3D [UR8], [UR20], desc[UR18] ;  /* 0x00001208140075b4 */ /* 0x0003ec0008011000 */
[----:B------:R-:W-:Y:S05]  /*1980*/  BRA.U UP0, `(.L_x_25) ;  /* 0xfffffffd00647547 */ /* 0x000fea000b83ffff */
.L_x_20:
[----:B-1----:R-:W-:Y:S01]  /*1990*/  ULEA UR8, UR6, UR4, 0x3 ;  /* 0x0000000406087291 */ /* 0x002fe2000f8e18ff */
[----:B------:R-:W-:Y:S01]  /*19a0*/  SHF.L.U32 R2, R15, 0x1f, RZ ;  /* 0x0000001f0f027819 */ /* 0x000fe200000006ff */
[----:B------:R-:W-:Y:S01]  /*19b0*/  @!P1 SYNCS.ARRIVE.TRANS64.A1T0 RZ, [UR4+0x88], RZ ;  /* 0x000088ffffff99a7 */ /* 0x000fe20008100004 */
[----:B------:R-:W-:-:S06]  /*19c0*/  UISETP.GT.AND UP0, UPT, UR15, UR14, UPT ;  /* 0x0000000e0f00728c */ /* 0x000fcc000bf04270 */
[----:B--2---:R1:W2:Y:S03]  /*19d0*/  SYNCS.PHASECHK.TRANS64.TRYWAIT P0, [UR8+0x38], R2 ;  /* 0x00003802ff0075a7 */ /* 0x0042a60008001108 */
[----:B------:R-:W-:Y:S05]  /*19e0*/  BRA.U !UP0, `(.L_x_26) ;  /* 0x0000000108a87547 */ /* 0x000fea000b800000 */
[----:B------:R-:W-:Y:S01]  /*19f0*/  UIADD3 UR21, UPT, UPT, UR7, UR24, URZ ;  /* 0x0000001807157290 */ /* 0x000fe2000fffe0ff */
[----:B------:R-:W-:-:S11]  /*1a00*/  UMOV UR25, UR6 ;  /* 0x0000000600197c82 */ /* 0x000fd60008000000 */
.L_x_31:
[----:B-1----:R-:W-:Y:S01]  /*1a10*/  ULEA UR17, UR25, UR4, 0x3 ;  /* 0x0000000419117291 */ /* 0x002fe2000f8e18ff */
[----:B--2---:R-:W-:Y:S01]  /*1a20*/  @!P5 MOV R3, 0x1000 ;  /* 0x000010000003d802 */ /* 0x004fe20000000f00 */
[----:B--2---:R-:W-:Y:S10]  /*1a30*/  @P0 BRA `(.L_x_27) ;  /* 0x00000000000c0947 */ /* 0x004ff40003800000 */
[----:B------:R-:W-:-:S04]  /*1a40*/  SHF.L.U32 R5, R15, 0x1f, RZ ;  /* 0x0000001f0f057819 */ /* 0x000fc800000006ff */
[----:B------:R-:W2:Y:S02]  /*1a50*/  SYNCS.PHASECHK.TRANS64.TRYWAIT P0, [UR17+0x38], R5 ;  /* 0x00003805ff0075a7 */ /* 0x000ea40008001111 */
[----:B--2---:R-:W-:Y:S05]  /*1a60*/  @!P0 BRA `(.L_x_28) ;  /* 0x0000004800348947 */ /* 0x004fea0003800000 */
.L_x_27:
[----:B------:R2:W-:Y:S01]  /*1a70*/  @!P5 SYNCS.ARRIVE.TRANS64 RZ, [UR17], R3 ;  /* 0x00000003ffffd9a7 */ /* 0x0005e20008000011 */
[----:B------:R-:W-:Y:S04]  /*1a80*/  BSSY.RECONVERGENT B0, `(.L_x_29) ;  /* 0x0000003000007945 */ /* 0x000fe80003800200 */
[----:B------:R-:W-:Y:S05]  /*1a90*/  @P4 BRA `(.L_x_30) ;  /* 0x0000000000044947 */ /* 0x000fea0003800000 */
[----:B------:R-:W-:Y:S05]  /*1aa0*/  BPT.TRAP 0x1 ;  /* 0x000000040000795c */ /* 0x000fea0000300000 */
.L_x_30:
[----:B------:R-:W-:Y:S05]  /*1ab0*/  BSYNC.RECONVERGENT B0 ;  /* 0x0000000000007941 */ /* 0x000fea0003800200 */
.L_x_29:
        /* <DEDUP_REMOVED lines=20> */
[----:B------:R-:W-:Y:S01]  /*1c00*/  UIADD3 UR8, UPT, UPT, UR8, 0x5c00, URZ ;  /* 0x00005c0008087890 */ /* 0x000fe2000fffe0ff */
[----:B------:R-:W-:Y:S01]  /*1c10*/  UMOV UR9, UR17 ;  /* 0x0000001100097c82 */ /* 0x000fe20008000000 */
[----:B------:R-:W-:Y:S01]  /*1c20*/  UMOV UR10, UR18 ;  /* 0x00000012000a7c82 */ /* 0x000fe20008000000 */
[----:B------:R-:W-:Y:S01]  /*1c30*/  UIADD3 UR24, UPT, UPT, UR24, 0x1, URZ ;  /* 0x0000000118187890 */ /* 0x000fe2000fffe0ff */
[----:B------:R-:W-:-:S03]  /*1c40*/  UMOV UR25, UR6 ;  /* 0x0000000600197c82 */ /* 0x000fc60008000000 */
[----:B------:R1:W-:Y:S01]  /*1c50*/  UTMALDG.3D [UR16], [UR30], desc[UR26] ;  /* 0x00001a101e0075b4 */ /* 0x0003e20008011000 */
[----:B------:R-:W-:Y:S01]  /*1c60*/  UISETP.NE.AND UP0, UPT, UR24, UR21, UPT ;  /* 0x000000151800728c */ /* 0x000fe2000bf05270 */
[----:B------:R1:W-:Y:S08]  /*1c70*/  UTMALDG.3D [UR8], [UR28], desc[UR26] ;  /* 0x00001a081c0075b4 */ /* 0x0003f00008011000 */
[----:B------:R-:W-:Y:S05]  /*1c80*/  BRA.U UP0, `(.L_x_31) ;  /* 0xfffffffd00607547 */ /* 0x000fea000b83ffff */
.L_x_26:
[C---:B-1----:R-:W-:Y:S01]  /*1c90*/  LEA R2, R14.reuse, UR4, 0x3 ;  /* 0x000000040e027c11 */ /* 0x042fe2000f8e18ff */
[----:B------:R-:W-:Y:S01]  /*1ca0*/  NOP ;  /* 0x0000000000007918 */ /* 0x000fe20000000000 */
[----:B--2---:R-:W-:Y:S02]  /*1cb0*/  SHF.L.U32 R3, R13, 0x1f, RZ ;  /* 0x0000001f0d037819 */ /* 0x004fe400000006ff */
[----:B------:R-:W-:Y:S02]  /*1cc0*/  LEA R4, R14, UR4, 0x4 ;  /* 0x000000040e047c11 */ /* 0x000fe4000f8e20ff */
[----:B------:R-:W1:Y:S02]  /*1cd0*/  SYNCS.PHASECHK.TRANS64.TRYWAIT P0, [R2+URZ+0x90], R3 ;  /* 0x00009003020075a7 */ /* 0x000e6400080011ff */
[----:B-1----:R-:W-:Y:S05]  /*1ce0*/  @!P0 BRA `(.L_x_32) ;  /* 0x0000004400ac8947 */ /* 0x002fea0003800000 */
.L_x_101:
[----:B------:R-:W2:Y:S01]  /*1cf0*/  LDS.128 R4, [R4+0x120] ;  /* 0x0001200004047984 */ /* 0x000ea20000000c00 */
[----:B---3--:R-:W-:Y:S01]  /*1d00*/  ISETP.GE.AND P0, PT, R40, 0x1, PT ;  /* 0x000000012800780c */ /* 0x008fe20003f06270 */
[----:B-1----:R-:W-:Y:S01]  /*1d10*/  VIADD R2, R2, 0xa0 ;  /* 0x000000a002027836 */ /* 0x002fe20000000000 */
[----:B------:R-:W-:Y:S01]  /*1d20*/  @!PT LDS RZ, [RZ] ;  /* 0x00000000fffff984 */ /* 0x000fe20000000800 */
[----:B------:R-:W-:Y:S01]  /*1d30*/  @!PT LDS RZ, [RZ] ;  /* 0x00000000fffff984 */ /* 0x000fe20000000800 */
[----:B------:R-:W-:Y:S01]  /*1d40*/  @!PT LDS RZ, [RZ] ;  /* 0x00000000fffff984 */ /* 0x000fe20000000800 */
[----:B------:R-:W-:Y:S01]  /*1d50*/  @!PT LDS RZ, [RZ] ;  /* 0x00000000fffff984 */ /* 0x000fe20000000800 */
[----:B------:R1:W-:Y:S06]  /*1d60*/  MEMBAR.ALL.CTA ;  /* 0x0000000000007992 */ /* 0x0003ec0000008000 */
[----:B-1----:R-:W1:Y:S01]  /*1d70*/  FENCE.VIEW.ASYNC.S ;  /* 0x00000000000073c6 */ /* 0x002e620000000000 */
[----:B------:R-:W-:-:S04]  /*1d80*/  PRMT R2, RZ, 0x654, R2 ;  /* 0x00000654ff027816 */ /* 0x000fc80000000002 */
[----:B-1----:R1:W-:Y:S01]  /*1d90*/  SYNCS.ARRIVE.TRANS64.RED.A1T0 RZ, [R2+URZ], RZ ;  /* 0x000000ff02ff79a7 */ /* 0x0023e200081004ff */
[----:B--2---:R-:W-:-:S13]  /*1da0*/  LOP3.LUT P2, RZ, R6, 0x1, RZ, 0xc0, !PT ;  /* 0x0000000106ff7812 */ /* 0x004fda000784c0ff */
[----:B------:R-:W-:Y:S01]  /*1db0*/  @P2 SHF.R.U32.HI R3, RZ, 0x10, R5 ;  /* 0x00000010ff032819 */ /* 0x000fe20000011605 */
[----:B------:R-:W-:Y:S01]  /*1dc0*/  VOTEU.ANY UP0, P2 ;  /* 0x0000000000ff7886 */ /* 0x000fe20001000100 */
[----:B------:R-:W-:Y:S02]  /*1dd0*/  @P2 MOV R11, R4 ;  /* 0x00000004000b2202 */ /* 0x000fe40000000f00 */
[----:B------:R-:W-:Y:S02]  /*1de0*/  @P2 R2UR.BROADCAST UR8, R3 ;  /* 0x00000000030822ca */ /* 0x000fe400008e0000 */
[----:B------:R-:W-:-:S11]  /*1df0*/  @P2 LOP3.LUT R8, R5, 0xffff, RZ, 0xc0, !PT ;  /* 0x0000ffff05082812 */ /* 0x000fd600078ec0ff */
[----:B------:R-:W-:Y:S01]  /*1e00*/  @UP0 UMOV UR36, UR8 ;  /* 0x0000000800240c82 */ /* 0x000fe20008000000 */
[----:B-1----:R-:W-:Y:S05]  /*1e10*/  @!P0 BRA `(.L_x_33) ;  /* 0x0000000000b88947 */ /* 0x002fea0003800000 */
[----:B------:R-:W4:Y:S01]  /*1e20*/  LDC.64 R4, c[0x0][0xb18] ;  /* 0x0002c600ff047b82 */ /* 0x000f220000000a00 */
[----:B------:R-:W-:-:S07]  /*1e30*/  ISETP.NE.AND P3, PT, R40, 0x1, PT ;  /* 0x000000012800780c */ /* 0x000fce0003f65270 */
[----:B------:R-:W1:Y:S08]  /*1e40*/  LDC.64 R6, c[0x0][0xb10] ;  /* 0x0002c400ff067b82 */ /* 0x000e700000000a00 */
[----:B------:R-:W2:Y:S08]  /*1e50*/  LDC R16, c[0x0][0xb20] ;  /* 0x0002c800ff107b82 */ /* 0x000eb00000000800 */
[----:B------:R-:W3:Y:S01]  /*1e60*/  LDC R18, c[0x0][0xb0c] ;  /* 0x0002c300ff127b82 */ /* 0x000ee20000000800 */
[----:B----4-:R-:W-:Y:S01]  /*1e70*/  IMAD.HI.U32 R17, R0, R5, RZ ;  /* 0x0000000500117227 */ /* 0x010fe200078e00ff */
[----:B------:R-:W-:-:S03]  /*1e80*/  ISETP.NE.AND P0, PT, R4, 0x1, PT ;  /* 0x000000010400780c */ /* 0x000fc60003f05270 */
[----:B------:R-:W-:-:S03]  /*1e90*/  IMAD.HI.U32 R5, R8, R5, RZ ;  /* 0x0000000508057227 */ /* 0x000fc600078e00ff */
[----:B------:R-:W4:Y:S01]  /*1ea0*/  LDC.64 R2, c[0x0][0xb28] ;  /* 0x0002ca00ff027b82 */ /* 0x000f220000000a00 */
[----:B-1----:R-:W-:-:S04]  /*1eb0*/  IMAD.HI.U32 R20, R9, R6, RZ ;  /* 0x0000000609147227 */ /* 0x002fc800078e00ff */
[----:B------:R-:W-:Y:S01]  /*1ec0*/  IMAD.HI.U32 R22, R11, R6, RZ ;  /* 0x000000060b167227 */ /* 0x000fe200078e00ff */
[----:B------:R-:W-:Y:S02]  /*1ed0*/  SHF.R.U32.HI R20, RZ, R7, R20 ;  /* 0x00000007ff147219 */ /* 0x000fe40000011614 */
[-C--:B--2---:R-:W-:Y:S02]  /*1ee0*/  SHF.R.U32.HI R17, RZ, R16.reuse, R17 ;  /* 0x00000010ff117219 */ /* 0x084fe40000011611 */
[----:B------:R-:W-:Y:S02]  /*1ef0*/  SHF.R.U32.HI R5, RZ, R16, R5 ;  /* 0x00000010ff057219 */ /* 0x000fe40000011605 */
[----:B------:R-:W-:Y:S02]  /*1f00*/  SEL R17, R0, R17, !P0 ;  /* 0x0000001100117207 */ /* 0x000fe40004000000 */
[----:B------:R-:W-:Y:S02]  /*1f10*/  SHF.R.U32.HI R22, RZ, R7, R22 ;  /* 0x00000007ff167219 */ /* 0x000fe40000011616 */
[----:B---3--:R-:W-:-:S02]  /*1f20*/  ISETP.NE.AND P1, PT, R18, 0x1, PT ;  /* 0x000000011200780c */ /* 0x008fc40003f25270 */
[----:B------:R-:W-:Y:S02]  /*1f30*/  SEL R5, R8, R5, !P0 ;  /* 0x0000000508057207 */ /* 0x000fe40004000000 */
[----:B------:R-:W-:Y:S02]  /*1f40*/  SEL R19, R9, R20, !P1 ;  /* 0x0000001409137207 */ /* 0x000fe40004800000 */
[----:B------:R-:W-:Y:S01]  /*1f50*/  SEL R7, R11, R22, !P1 ;  /* 0x000000160b077207 */ /* 0x000fe20004800000 */
[----:B----4-:R-:W-:-:S04]  /*1f60*/  IMAD.HI.U32 R20, R17, R2, RZ ;  /* 0x0000000211147227 */ /* 0x010fc800078e00ff */
[----:B------:R-:W-:Y:S01]  /*1f70*/  IMAD.HI.U32 R6, R19, R2, RZ ;  /* 0x0000000213067227 */ /* 0x000fe200078e00ff */
[----:B------:R-:W-:-:S04]  /*1f80*/  @P3 SHF.R.U32.HI R17, RZ, R3, R20 ;  /* 0x00000003ff113219 */ /* 0x000fc80000011614 */
[----:B------:R-:W-:Y:S01]  /*1f90*/  @P3 SHF.R.U32.HI R19, RZ, R3, R6 ;  /* 0x00000003ff133219 */ /* 0x000fe20000011606 */
[----:B------:R-:W-:-:S04]  /*1fa0*/  IMAD R17, R40, R17, RZ ;  /* 0x0000001128117224 */ /* 0x000fc800078e02ff */
[----:B------:R-:W-:Y:S01]  /*1fb0*/  IMAD R6, R40, R19, RZ ;  /* 0x0000001328067224 */ /* 0x000fe200078e02ff */
[C---:B------:R-:W-:Y:S02]  /*1fc0*/  ISETP.GE.AND P0, PT, R5.reuse, R17, PT ;  /* 0x000000110500720c */ /* 0x040fe40003f06270 */
[----:B------:R-:W-:Y:S02]  /*1fd0*/  IADD3 R17, PT, PT, -R5, RZ, RZ ;  /* 0x000000ff05117210 */ /* 0x000fe40007ffe1ff */
[----:B------:R-:W-:Y:S01]  /*1fe0*/  ISETP.GE.OR P0, PT, R7, R6, P0 ;  /* 0x000000060700720c */ /* 0x000fe20000706670 */
[----:B------:R-:W-:-:S04]  /*1ff0*/  IMAD.HI.U32 R6, R5, R2, RZ ;  /* 0x0000000205067227 */ /* 0x000fc800078e00ff */
[----:B------:R-:W-:Y:S01]  /*2000*/  IMAD R8, R4, R17, R8 ;  /* 0x0000001104087224 */ /* 0x000fe200078e0208 */
[----:B------:R-:W-:-:S04]  /*2010*/  SHF.R.U32.HI R6, RZ, R3, R6 ;  /* 0x00000003ff067219 */ /* 0x000fc80000011606 */
[----:B------:R-:W-:-:S03]  /*2020*/  SEL R6, R5, R6, !P3 ;  /* 0x0000000605067207 */ /* 0x000fc60005800000 */
[----:B------:R-:W-:-:S04]  /*2030*/  @!P0 IMAD.HI.U32 R16, R7, R2, RZ ;  /* 0x0000000207108227 */ /* 0x000fc800078e00ff */
[----:B------:R-:W-:Y:S01]  /*2040*/  IMAD.MOV R2, RZ, RZ, -R6 ;  /* 0x000000ffff027224 */ /* 0x000fe200078e0a06 */
[----:B------:R-:W-:-:S03]  /*2050*/  @!P0 SHF.R.U32.HI R16, RZ, R3, R16 ;  /* 0x00000003ff108219 */ /* 0x000fc60000011610 */
[----:B------:R-:W-:Y:S01]  /*2060*/  IMAD R2, R40, R2, R5 ;  /* 0x0000000228027224 */ /* 0x000fe200078e0205 */
[----:B------:R-:W-:-:S05]  /*2070*/  @!P0 SEL R3, R7, R16, !P3 ;  /* 0x0000001007038207 */ /* 0x000fca0005800000 */
[--C-:B------:R-:W-:Y:S02]  /*2080*/  @!P0 IMAD.IADD R6, R6, 0x1, -R3.reuse ;  /* 0x0000000106068824 */ /* 0x100fe400078e0a03 */
[----:B------:R-:W-:Y:S01]  /*2090*/  @!P0 IMAD R3, R2, R19, R3 ;  /* 0x0000001302038224 */ /* 0x000fe200078e0203 */
[----:B------:R-:W-:Y:S01]  /*20a0*/  IADD3 R2, PT, PT, -R7, RZ, RZ ;  /* 0x000000ff07027210 */ /* 0x000fe20007ffe1ff */
[----:B------:R-:W-:Y:S02]  /*20b0*/  @!P0 IMAD R5, R40, R6, R7 ;  /* 0x0000000628058224 */ /* 0x000fe400078e0207 */
[----:B------:R-:W-:Y:S02]  /*20c0*/  @!P0 IMAD.MOV.U32 R7, RZ, RZ, R3 ;  /* 0x000000ffff078224 */ /* 0x000fe400078e0003 */
[----:B------:R-:W-:Y:S02]  /*20d0*/  IMAD R2, R18, R2, R11 ;  /* 0x0000000212027224 */ /* 0x000fe400078e020b */
[----:B------:R-:W-:-:S02]  /*20e0*/  IMAD R8, R5, R4, R8 ;  /* 0x0000000405087224 */ /* 0x000fc400078e0208 */
[----:B------:R-:W-:Y:S02]  /*20f0*/  IMAD R11, R7, R18, R2 ;  /* 0x00000012070b7224 */ /* 0x000fe400078e0202 */
.L_x_33:
[----:B------:R-:W1:Y:S02]  /*2100*/  LDCU UR8, c[0x0][0xb30] ;  /* 0x00016600ff0877ac */ /* 0x000e640008000800 */
[----:B-1----:R-:W-:-:S09]  /*2110*/  UISETP.NE.AND UP0, UPT, UR8, 0x1, UPT ;  /* 0x000000010800788c */ /* 0x002fd2000bf05270 */
[----:B------:R-:W-:Y:S05]  /*2120*/  BRA.U UP0, `(.L_x_34) ;  /* 0x0000000100407547 */ /* 0x000fea000b800000 */
[----:B------:R-:W1:Y:S08]  /*2130*/  LDC.64 R4, c[0x0][0xb10] ;  /* 0x0002c400ff047b82 */ /* 0x000e700000000a00 */
[----:B------:R-:W2:Y:S08]  /*2140*/  LDC.64 R2, c[0x0][0xb18] ;  /* 0x0002c600ff027b82 */ /* 0x000eb00000000a00 */
[----:B------:R-:W3:Y:S08]  /*2150*/  LDC R6, c[0x0][0xb20] ;  /* 0x0002c800ff067b82 */ /* 0x000ef00000000800 */
[----:B------:R-:W4:Y:S01]  /*2160*/  LDC R16, c[0x0][0xb0c] ;  /* 0x0002c300ff107b82 */ /* 0x000f220000000800 */
[----:B-1----:R-:W-:-:S05]  /*2170*/  IMAD.HI.U32 R4, R11, R4, RZ ;  /* 0x000000040b047227 */ /* 0x002fca00078e00ff */
[----:B------:R-:W-:Y:S01]  /*2180*/  SHF.R.U32.HI R4, RZ, R5, R4 ;  /* 0x00000005ff047219 */ /* 0x000fe20000011604 */
[----:B--2---:R-:W-:Y:S01]  /*2190*/  IMAD.HI.U32 R3, R8, R3, RZ ;  /* 0x0000000308037227 */ /* 0x004fe200078e00ff */
[----:B------:R-:W-:-:S04]  /*21a0*/  ISETP.NE.AND P0, PT, R2, 0x1, PT ;  /* 0x000000010200780c */ /* 0x000fc80003f05270 */
[----:B---3--:R-:W-:-:S04]  /*21b0*/  SHF.R.U32.HI R3, RZ, R6, R3 ;  /* 0x00000006ff037219 */ /* 0x008fc80000011603 */
[----:B------:R-:W-:Y:S02]  /*21c0*/  SEL R3, R8, R3, !P0 ;  /* 0x0000000308037207 */ /* 0x000fe40004000000 */
[----:B----4-:R-:W-:-:S04]  /*21d0*/  ISETP.NE.AND P1, PT, R16, 0x1, PT ;  /* 0x000000011000780c */ /* 0x010fc80003f25270 */
[----:B------:R-:W-:-:S05]  /*21e0*/  SEL R4, R11, R4, !P1 ;  /* 0x000000040b047207 */ /* 0x000fca0004800000 */
[----:B------:R-:W-:Y:S02]  /*21f0*/  IMAD.IADD R5, R3, 0x1, -R4 ;  /* 0x0000000103057824 */ /* 0x000fe400078e0a04 */
[----:B------:R-:W-:Y:S02]  /*2200*/  IMAD.IADD R3, R4, 0x1, -R3 ;  /* 0x0000000104037824 */ /* 0x000fe400078e0a03 */
[----:B------:R-:W-:Y:S02]  /*2210*/  IMAD R11, R5, R16, R11 ;  /* 0x00000010050b7224 */ /* 0x000fe400078e020b */
[----:B------:R-:W-:-:S07]  /*2220*/  IMAD R8, R3, R2, R8 ;  /* 0x0000000203087224 */ /* 0x000fce00078e0208 */
.L_x_34:
[----:B------:R-:W-:Y:S01]  /*2230*/  VIADD R14, R14, 0x1 ;  /* 0x000000010e0e7836 */ /* 0x000fe20000000000 */
[----:B------:R-:W-:Y:S01]  /*2240*/  PLOP3.LUT P1, PT, PT, PT, PT, 0x80, 0x8 ;  /* 0x000000000008781c */ /* 0x000fe20003f2f070 */
[----:B------:R-:W-:Y:S02]  /*2250*/  IMAD.IADD R99, R11, 0x1, R96 ;  /* 0x000000010b637824 */ /* 0x000fe400078e0260 */
[----:B------:R-:W-:Y:S01]  /*2260*/  IMAD.IADD R97, R8, 0x1, R81 ;  /* 0x0000000108617824 */ /* 0x000fe200078e0251 */
[----:B------:R-:W-:-:S04]  /*2270*/  ISETP.NE.AND P0, PT, R14, 0x2, PT ;  /* 0x000000020e00780c */ /* 0x000fc80003f05270 */
[----:B------:R-:W-:Y:S02]  /*2280*/  SEL R2, RZ, 0x1, P0 ;  /* 0x00000001ff027807 */ /* 0x000fe40000000000 */
[----:B------:R-:W-:Y:S02]  /*2290*/  SEL R14, R14, RZ, P0 ;  /* 0x000000ff0e0e7207 */ /* 0x000fe40000000000 */
[----:B------:R-:W-:Y:S01]  /*22a0*/  LOP3.LUT R13, R13, R2, RZ, 0x3c, !PT ;  /* 0x000000020d0d7212 */ /* 0x000fe200078e3cff */
[----:B------:R-:W-:Y:S06]  /*22b0*/  @P2 BRA `(.L_x_35) ;  /* 0xfffffff000a02947 */ /* 0x000fec000383ffff */
[----:B------:R-:W-:Y:S01]  /*22c0*/  UIADD3 UR4, UPT, UPT, UR4, 0x38, URZ ;  /* 0x0000003804047890 */ /* 0x000fe2000fffe0ff */
[----:B------:R-:W-:-:S03]  /*22d0*/  SHF.L.U32 R3, R15, 0x1f, RZ ;  /* 0x0000001f0f037819 */ /* 0x000fc600000006ff */
[----:B------:R-:W-:-:S09]  /*22e0*/  ULEA UR5, UR6, UR4, 0x3 ;  /* 0x0000000406057291 */ /* 0x000fd2000f8e18ff */
[----:B------:R-:W1:Y:S02]  /*22f0*/  SYNCS.PHASECHK.TRANS64.TRYWAIT P0, [UR5], R3 ;  /* 0x00000003ff0075a7 */ /* 0x000e640008001105 */
[----:B-1----:R-:W-:Y:S05]  /*2300*/  @!P0 BRA `(.L_x_36) ;  /* 0x0000004000388947 */ /* 0x002fea0003800000 */
.L_x_103:
[----:B------:R-:W-:-:S04]  /*2310*/  UIADD3 UR6, UPT, UPT, UR6, 0x1, URZ ;  /* 0x0000000106067890 */ /* 0x000fc8000fffe0ff */
[----:B------:R-:W-:-:S04]  /*2320*/  UISETP.NE.AND UP0, UPT, UR6, 0x7, UPT ;  /* 0x000000070600788c */ /* 0x000fc8000bf05270 */
[----:B------:R-:W-:Y:S02]  /*2330*/  USEL UR7, URZ, 0x1, UP0 ;  /* 0x00000001ff077887 */ /* 0x000fe40008000000 */
[----:B------:R-:W-:-:S04]  /*2340*/  USEL UR6, UR6, URZ, UP0 ;  /* 0x000000ff06067287 */ /* 0x000fc80008000000 */
[----:B------:R-:W-:Y:S01]  /*2350*/  ULEA UR5, UR6, UR4, 0x3 ;  /* 0x0000000406057291 */ /* 0x000fe2000f8e18ff */
[----:B------:R-:W-:-:S04]  /*2360*/  LOP3.LUT R2, R15, UR7, RZ, 0x3c, !PT ;  /* 0x000000070f027c12 */ /* 0x000fc8000f8e3cff */
[----:B-1----:R-:W-:-:S04]  /*2370*/  SHF.L.U32 R3, R2, 0x1f, RZ ;  /* 0x0000001f02037819 */ /* 0x002fc800000006ff */
[----:B------:R-:W1:Y:S02]  /*2380*/  SYNCS.PHASECHK.TRANS64.TRYWAIT P0, [UR5], R3 ;  /* 0x00000003ff0075a7 */ /* 0x000e640008001105 */
[----:B-1----:R-:W-:Y:S05]  /*2390*/  @!P0 BRA `(.L_x_37) ;  /* 0x00000040002c8947 */ /* 0x002fea0003800000 */
.L_x_105:
        /* <DEDUP_REMOVED lines=9> */
.L_x_107:
        /* <DEDUP_REMOVED lines=9> */
.L_x_109:
        /* <DEDUP_REMOVED lines=9> */
.L_x_111:
        /* <DEDUP_REMOVED lines=9> */
.L_x_113:
[----:B------:R-:W-:-:S04]  /*25e0*/  UIADD3 UR6, UPT, UPT, UR6, 0x1, URZ ;  /* 0x0000000106067890 */ /* 0x000fc8000fffe0ff */
[----:B------:R-:W-:-:S04]  /*25f0*/  UISETP.NE.AND UP0, UPT, UR6, 0x7, UPT ;  /* 0x000000070600788c */ /* 0x000fc8000bf05270 */
[----:B------:R-:W-:Y:S02]  /*2600*/  USEL UR5, URZ, 0x1, UP0 ;  /* 0x00000001ff057887 */ /* 0x000fe40008000000 */
[----:B------:R-:W-:-:S04]  /*2610*/  USEL UR6, UR6, URZ, UP0 ;  /* 0x000000ff06067287 */ /* 0x000fc80008000000 */
[----:B------:R-:W-:Y:S01]  /*2620*/  ULEA UR6, UR6, UR4, 0x3 ;  /* 0x0000000406067291 */ /* 0x000fe2000f8e18ff */
[----:B-1----:R-:W-:-:S04]  /*2630*/  LOP3.LUT R3, R2, UR5, RZ, 0x3c, !PT ;  /* 0x0000000502037c12 */ /* 0x002fc8000f8e3cff */
[----:B------:R-:W-:Y:S01]  /*2640*/  SHF.L.U32 R3, R3, 0x1f, RZ ;  /* 0x0000001f03037819 */ /* 0x000fe200000006ff */
[----:B----4-:R-:W-:-:S07]  /*2650*/  IMAD.U32 R0, RZ, RZ, UR6 ;  /* 0x00000006ff007e24 */ /* 0x010fce000f8e00ff */
.L_x_42:
[----:B-1----:R1:W2:Y:S02]  /*2660*/  SYNCS.PHASECHK.TRANS64.TRYWAIT P0, [R0+URZ], R3 ;  /* 0x00000003000075a7 */ /* 0x0022a400080011ff */
[----:B--2---:R-:W-:Y:S05]  /*2670*/  @!P0 NANOSLEEP.SYNCS 0x989680 ;  /* 0x009896800000895d */ /* 0x004fea0003900000 */
[----:B------:R-:W2:Y:S02]  /*2680*/  @!P0 SYNCS.PHASECHK.TRANS64 P0, [R0+URZ], R3 ;  /* 0x00000003000085a7 */ /* 0x000ea400080010ff */
[----:B--2---:R-:W-:Y:S05]  /*2690*/  @P0 EXIT ;  /* 0x000000000000094d */ /* 0x004fea0003800000 */
[----:B------:R-:W-:Y:S05]  /*26a0*/  BRA `(.L_x_42) ;  /* 0xfffffffc00ec7947 */ /* 0x000fea000383ffff */
.L_x_17:
[----:B------:R-:W-:-:S04]  /*26b0*/  UISETP.NE.AND UP1, UPT, UR37, URZ, UPT ;  /* 0x000000ff2500728c */ /* 0x000fc8000bf25270 */
[----:B------:R-:W-:-:S09]  /*26c0*/  UISETP.NE.OR UP1, UPT, UR8, 0x1, UP1 ;  /* 0x000000010800788c */ /* 0x000fd20008f25670 */
[----:B------:R-:W-:Y:S05]  /*26d0*/  BRA.U UP1, `(.L_x_43) ;  /* 0x0000000501487547 */ /* 0x000fea000b800000 */
[----:B------:R-:W-:Y:S01]  /*26e0*/  ISETP.NE.AND P2, PT, R2, RZ, PT ;  /* 0x000000ff0200720c */ /* 0x000fe20003f45270 */
[----:B------:R-:W-:Y:S01]  /*26f0*/  IMAD.MOV.U32 R12, RZ, RZ, 0x1 ;  /* 0x00000001ff0c7424 */ /* 0x000fe200078e00ff */
[----:B------:R-:W-:Y:S02]  /*2700*/  CS2R R10, SRZ ;  /* 0x00000000000a7805 */ /* 0x000fe4000001ff00 */
[----:B------:R-:W-:Y:S01]  /*2710*/  CS2R R8, SRZ ;  /* 0x0000000000087805 */ /* 0x000fe2000001ff00 */
[----:B------:R-:W-:Y:S01]  /*2720*/  UMOV UR4, 0x400 ;  /* 0x0000040000047882 */ /* 0x000fe20000000000 */
[----:B------:R-:W-:Y:S01]  /*2730*/  UMOV UR6, URZ ;  /* 0x000000ff00067c82 */ /* 0x000fe20008000000 */
[----:B------:R-:W-:-:S12]  /*2740*/  ULEA UR37, UR37, UR4, 0x18 ;  /* 0x0000000425257291 */ /* 0x000fd8000f8ec0ff */
.L_x_47:
[----:B------:R-:W-:Y:S02]  /*2750*/  LEA R0, R8, UR37, 0x3 ;  /* 0x0000002508007c11 */ /* 0x000fe4000f8e18ff */
[----:B------:R-:W-:-:S03]  /*2760*/  SHF.L.U32 R5, R9, 0x1f, RZ ;  /* 0x0000001f09057819 */ /* 0x000fc600000006ff */
[----:B------:R-:W-:Y:S01]  /*2770*/  VIADD R4, R0, 0x100 ;  /* 0x0000010000047836 */ /* 0x000fe20000000000 */
[----:B------:R-:W1:Y:S02]  /*2780*/  SYNCS.PHASECHK.TRANS64.TRYWAIT P0, [R0+URZ+0xf0], R5 ;  /* 0x0000f005000075a7 */ /* 0x000e6400080011ff */
[----:B-1----:R-:W-:Y:S05]  /*2790*/  @!P0 BRA `(.L_x_44) ;  /* 0x0000003c00a48947 */ /* 0x002fea0003800000 */
.L_x_114:
[----:B------:R-:W-:Y:S01]  /*27a0*/  ULEA UR5, UR6, UR37, 0x3 ;  /* 0x0000002506057291 */ /* 0x000fe2000f8e18ff */
[----:B------:R-:W-:Y:S02]  /*27b0*/  PRMT R4, RZ, 0x654, R4 ;  /* 0x00000654ff047816 */ /* 0x000fe40000000004 */
[----:B-1----:R-:W-:Y:S01]  /*27c0*/  SHF.L.U32 R5, R12, 0x1f, RZ ;  /* 0x0000001f0c057819 */ /* 0x002fe200000006ff */
[----:B------:R-:W-:Y:S01]  /*27d0*/  UIADD3 UR4, UPT, UPT, UR5, 0x90, URZ ;  /* 0x0000009005047890 */ /* 0x000fe2000fffe0ff */
[----:B------:R1:W-:Y:S05]  /*27e0*/  SYNCS.ARRIVE.TRANS64.RED.A1T0 RZ, [R4+URZ], RZ ;  /* 0x000000ff04ff79a7 */ /* 0x0003ea00081004ff */
[----:B------:R-:W-:Y:S01]  /*27f0*/  IMAD.U32 R7, RZ, RZ, UR4 ;  /* 0x00000004ff077e24 */ /* 0x000fe2000f8e00ff */
[----:B------:R-:W2:Y:S04]  /*2800*/  SYNCS.PHASECHK.TRANS64.TRYWAIT P0, [UR5+0xa0], R5 ;  /* 0x0000a005ff0075a7 */ /* 0x000ea80008001105 */
[----:B------:R-:W-:Y:S01]  /*2810*/  PRMT R6, R2, 0x654, R7 ;  /* 0x0000065402067816 */ /* 0x000fe20000000007 */
[----:B-1----:R-:W-:Y:S01]  /*2820*/  @!P2 IMAD.MOV.U32 R4, RZ, RZ, 0x10 ;  /* 0x00000010ff04a424 */ /* 0x002fe200078e00ff */
[----:B--2---:R-:W-:Y:S06]  /*2830*/  @!P0 BRA `(.L_x_45) ;  /* 0x0000003c00908947 */ /* 0x004fec0003800000 */
.L_x_116:
[----:B------:R-:W-:Y:S01]  /*2840*/  ULEA UR4, UR6, UR37, 0x4 ;  /* 0x0000002506047291 */ /* 0x000fe2000f8e20ff */
[----:B------:R-:W-:Y:S01]  /*2850*/  SEL R3, R6, R3, !P2 ;  /* 0x0000000306037207 */ /* 0x000fe20005000000 */
[----:B------:R-:W-:Y:S01]  /*2860*/  UIADD3 UR5, UPT, UPT, UR5, 0x90, URZ ;  /* 0x0000009005057890 */ /* 0x000fe2000fffe0ff */
[----:B-1----:R-:W-:Y:S01]  /*2870*/  LEA R0, R11, UR37, 0x3 ;  /* 0x000000250b007c11 */ /* 0x002fe2000f8e18ff */
[----:B------:R-:W-:Y:S01]  /*2880*/  UIADD3 UR4, UPT, UPT, UR4, 0x120, URZ ;  /* 0x0000012004047890 */ /* 0x000fe2000fffe0ff */
[----:B------:R-:W-:Y:S01]  /*2890*/  SHF.L.U32 R5, R10, 0x1f, RZ ;  /* 0x0000001f0a057819 */ /* 0x000fe200000006ff */
[----:B------:R1:W-:Y:S01]  /*28a0*/  @!P2 SYNCS.ARRIVE.TRANS64.RED RZ, [R3+URZ], R4 ;  /* 0x0000000403ffa9a7 */ /* 0x0003e200080004ff */
[----:B------:R-:W-:Y:S01]  /*28b0*/  UIADD3 UR6, UPT, UPT, UR6, 0x1, URZ ;  /* 0x0000000106067890 */ /* 0x000fe2000fffe0ff */
[----:B------:R-:W-:-:S03]  /*28c0*/  VIADD R8, R8, 0x1 ;  /* 0x0000000108087836 */ /* 0x000fc60000000000 */
[----:B------:R-:W-:Y:S02]  /*28d0*/  UISETP.NE.AND UP0, UPT, UR6, 0x2, UPT ;  /* 0x000000020600788c */ /* 0x000fe4000bf05270 */
[----:B------:R-:W-:Y:S06]  /*28e0*/  UGETNEXTWORKID.BROADCAST [UR4], [UR5] ;  /* 0x00000000040073ca */ /* 0x000fec0008000100 */
[----:B------:R-:W-:Y:S01]  /*28f0*/  USEL UR4, URZ, 0x1, UP0 ;  /* 0x00000001ff047887 */ /* 0x000fe20008000000 */
[----:B------:R-:W-:Y:S01]  /*2900*/  ISETP.NE.AND P0, PT, R8, 0x2, PT ;  /* 0x000000020800780c */ /* 0x000fe20003f05270 */
[----:B------:R-:W-:Y:S01]  /*2910*/  USEL UR6, UR6, URZ, UP0 ;  /* 0x000000ff06067287 */ /* 0x000fe20008000000 */
[----:B------:R-:W2:Y:S03]  /*2920*/  SYNCS.PHASECHK.TRANS64.TRYWAIT P1, [R0+URZ+0x90], R5 ;  /* 0x00009005000075a7 */ /* 0x000ea600080211ff */
[----:B------:R-:W-:Y:S01]  /*2930*/  LOP3.LUT R12, R12, UR4, RZ, 0x3c, !PT ;  /* 0x000000040c0c7c12 */ /* 0x000fe2000f8e3cff */
[----:B-12---:R-:W-:Y:S07]  /*2940*/  @!P1 BRA `(.L_x_46) ;  /* 0x0000003c00649947 */ /* 0x006fee0003800000 */
.L_x_117:
[C---:B------:R-:W-:Y:S01]  /*2950*/  LEA R4, R11.reuse, UR37, 0x4 ;  /* 0x000000250b047c11 */ /* 0x040fe2000f8e20ff */
[----:B-1----:R-:W-:Y:S01]  /*2960*/  VIADD R0, R0, 0xa0 ;  /* 0x000000a000007836 */ /* 0x002fe20000000000 */
[----:B------:R-:W-:Y:S01]  /*2970*/  SEL R8, R8, RZ, P0 ;  /* 0x000000ff08087207 */ /* 0x000fe20000000000 */
[----:B------:R-:W-:-:S03]  /*2980*/  VIADD R11, R11, 0x1 ;  /* 0x000000010b0b7836 */ /* 0x000fc60000000000 */
[----:B------:R-:W1:Y:S01]  /*2990*/  LDS.128 R4, [R4+0x120] ;  /* 0x0001200004047984 */ /* 0x000e620000000c00 */
[----:B------:R-:W-:Y:S02]  /*29a0*/  PRMT R0, RZ, 0x654, R0 ;  /* 0x00000654ff007816 */ /* 0x000fe40000000000 */
[C---:B------:R-:W-:Y:S01]  /*29b0*/  ISETP.NE.AND P1, PT, R11.reuse, 0x2, PT ;  /* 0x000000020b00780c */ /* 0x040fe20003f25270 */
[----:B------:R-:W-:Y:S01]  /*29c0*/  @!PT LDS RZ, [RZ] ;  /* 0x00000000fffff984 */ /* 0x000fe20000000800 */
[----:B------:R-:W-:Y:S01]  /*29d0*/  @!PT LDS RZ, [RZ] ;  /* 0x00000000fffff984 */ /* 0x000fe20000000800 */
[----:B------:R-:W-:Y:S01]  /*29e0*/  @!PT LDS RZ, [RZ] ;  /* 0x00000000fffff984 */ /* 0x000fe20000000800 */
[----:B------:R-:W-:Y:S01]  /*29f0*/  @!PT LDS RZ, [RZ] ;  /* 0x00000000fffff984 */ /* 0x000fe20000000800 */
[----:B------:R2:W-:Y:S06]  /*2a00*/  MEMBAR.ALL.CTA ;  /* 0x0000000000007992 */ /* 0x0005ec0000008000 */
[----:B--2---:R-:W2:Y:S01]  /*2a10*/  FENCE.VIEW.ASYNC.S ;  /* 0x00000000000073c6 */ /* 0x004ea20000000000 */
[----:B------:R-:W-:Y:S01]  /*2a20*/  SEL R11, R11, RZ, P1 ;  /* 0x000000ff0b0b7207 */ /* 0x000fe20000800000 */
[----:B--2---:R2:W-:Y:S01]  /*2a30*/  SYNCS.ARRIVE.TRANS64.RED.A1T0 RZ, [R0+URZ], RZ ;  /* 0x000000ff00ff79a7 */ /* 0x0045e200081004ff */
[----:B-1----:R-:W-:-:S02]  /*2a40*/  LOP3.LUT P3, RZ, R6, 0x1, RZ, 0xc0, !PT ;  /* 0x0000000106ff7812 */ /* 0x002fc4000786c0ff */
[----:B------:R-:W-:-:S04]  /*2a50*/  SEL R5, RZ, 0x1, P1 ;  /* 0x00000001ff057807 */ /* 0x000fc80000800000 */
[----:B------:R-:W-:Y:S02]  /*2a60*/  LOP3.LUT R10, R10, R5, RZ, 0x3c, !PT ;  /* 0x000000050a0a7212 */ /* 0x000fe400078e3cff */
[----:B--2---:R-:W-:-:S04]  /*2a70*/  SEL R0, RZ, 0x1, P0 ;  /* 0x00000001ff007807 */ /* 0x004fc80000000000 */
[----:B------:R-:W-:Y:S01]  /*2a80*/  LOP3.LUT R9, R9, R0, RZ, 0x3c, !PT ;  /* 0x0000000009097212 */ /* 0x000fe200078e3cff */
[----:B------:R-:W-:Y:S06]  /*2a90*/  @P3 BRA `(.L_x_47) ;  /* 0xfffffffc002c3947 */ /* 0x000fec000383ffff */
[----:B------:R-:W-:Y:S01]  /*2aa0*/  ULEA UR5, UR6, UR37, 0x3 ;  /* 0x0000002506057291 */ /* 0x000fe2000f8e18ff */
[----:B------:R-:W-:-:S08]  /*2ab0*/  SHF.L.U32 R3, R12, 0x1f, RZ ;  /* 0x0000001f0c037819 */ /* 0x000fd000000006ff */
[----:B------:R-:W1:Y:S02]  /*2ac0*/  SYNCS.PHASECHK.TRANS64 P0, [UR5+0xa0], R3 ;  /* 0x0000a003ff0075a7 */ /* 0x000e640008001005 */
[----:B-1----:R-:W-:Y:S05]  /*2ad0*/  @P0 BRA `(.L_x_48) ;  /* 0x0000000000080947 */ /* 0x002fea0003800000 */
[----:B------:R-:W1:Y:S02]  /*2ae0*/  SYNCS.PHASECHK.TRANS64.TRYWAIT P0, [UR5+0xa0], R3 ;  /* 0x0000a003ff0075a7 */ /* 0x000e640008001105 */
[----:B-1----:R-:W-:Y:S05]  /*2af0*/  @!P0 BRA `(.L_x_49) ;  /* 0x0000003c000c8947 */ /* 0x002fea0003800000 */
.L_x_48:
[----:B------:R-:W-:-:S04]  /*2b00*/  UIADD3 UR4, UPT, UPT, UR6, 0x1, URZ ;  /* 0x0000000106047890 */ /* 0x000fc8000fffe0ff */
[----:B------:R-:W-:-:S04]  /*2b10*/  UISETP.NE.AND UP0, UPT, UR4, 0x2, UPT ;  /* 0x000000020400788c */ /* 0x000fc8000bf05270 */
[----:B------:R-:W-:Y:S02]  /*2b20*/  USEL UR7, URZ, 0x1, UP0 ;  /* 0x00000001ff077887 */ /* 0x000fe40008000000 */
[----:B------:R-:W-:-:S04]  /*2b30*/  USEL UR4, UR4, URZ, UP0 ;  /* 0x000000ff04047287 */ /* 0x000fc80008000000 */
[----:B------:R-:W-:Y:S01]  /*2b40*/  ULEA UR4, UR4, UR37, 0x3 ;  /* 0x0000002504047291 */ /* 0x000fe2000f8e18ff */
[----:B-1----:R-:W-:-:S04]  /*2b50*/  LOP3.LUT R3, R12, UR7, RZ, 0x3c, !PT ;  /* 0x000000070c037c12 */ /* 0x002fc8000f8e3cff */
[----:B------:R-:W-:-:S04]  /*2b60*/  SHF.L.U32 R0, R3, 0x1f, RZ ;  /* 0x0000001f03007819 */ /* 0x000fc800000006ff */
[----:B------:R-:W1:Y:S02]  /*2b70*/  SYNCS.PHASECHK.TRANS64 P0, [UR4+0xa0], R0 ;  /* 0x0000a000ff0075a7 */ /* 0x000e640008001004 */
[----:B-1----:R-:W-:Y:S05]  /*2b80*/  @P0 EXIT ;  /* 0x000000000000094d */ /* 0x002fea0003800000 */
[----:B------:R-:W-:Y:S02]  /*2b90*/  SHF.L.U32 R3, R3, 0x1f, RZ ;  /* 0x0000001f03037819 */ /* 0x000fe400000006ff */
[----:B------:R-:W-:-:S07]  /*2ba0*/  MOV R0, UR4 ;  /* 0x0000000400007c02 */ /* 0x000fce0008000f00 */
.L_x_50:
[----:B-1----:R1:W2:Y:S02]  /*2bb0*/  SYNCS.PHASECHK.TRANS64.TRYWAIT P0, [R0+URZ+0xa0], R3 ;  /* 0x0000a003000075a7 */ /* 0x0022a400080011ff */
[----:B--2---:R-:W-:Y:S05]  /*2bc0*/  @!P0 NANOSLEEP.SYNCS 0x989680 ;  /* 0x009896800000895d */ /* 0x004fea0003900000 */
[----:B------:R-:W2:Y:S02]  /*2bd0*/  @!P0 SYNCS.PHASECHK.TRANS64 P0, [R0+URZ+0xa0], R3 ;  /* 0x0000a003000085a7 */ /* 0x000ea400080010ff */
[----:B--2---:R-:W-:Y:S05]  /*2be0*/  @P0 EXIT ;  /* 0x000000000000094d */ /* 0x004fea0003800000 */
[----:B------:R-:W-:Y:S05]  /*2bf0*/  BRA `(.L_x_50) ;  /* 0xfffffffc00ec7947 */ /* 0x000fea000383ffff */
.L_x_43:
[----:B------:R-:W-:-:S09]  /*2c00*/  UISETP.NE.AND UP1, UPT, UR8, URZ, UPT ;  /* 0x000000ff0800728c */ /* 0x000fd2000bf25270 */
[----:B------:R-:W-:Y:S05]  /*2c10*/  BRA.U UP1, `(.L_x_51) ;  /* 0x0000000d01787547 */ /* 0x000fea000b800000 */
[----:B------:R-:W-:Y:S01]  /*2c20*/  UMOV UR4, 0x40 ;  /* 0x0000004000047882 */ /* 0x000fe20000000000 */
[----:B------:R-:W-:Y:S01]  /*2c30*/  NOP ;  /* 0x0000000000007918 */ /* 0x000fe20000000000 */
[----:B------:R-:W-:Y:S01]  /*2c40*/  ULEA UR4, UR37, UR4, 0x18 ;  /* 0x0000000425047291 */ /* 0x000fe2000f8ec0ff */
[----:B------:R-:W-:Y:S02]  /*2c50*/  UMOV UR5, 0x400 ;  /* 0x0000040000057882 */ /* 0x000fe40000000000 */
[----:B------:R-:W-:-:S06]  /*2c60*/  ULEA UR37, UR37, UR5, 0x18 ;  /* 0x0000000525257291 */ /* 0x000fcc000f8ec0ff */
[----:B------:R-:W1:Y:S02]  /*2c70*/  LDS.U8 R0, [UR4+0x1c] ;  /* 0x00001c04ff007984 */ /* 0x000e640008000000 */
[----:B-1----:R-:W-:-:S13]  /*2c80*/  ISETP.NE.AND P0, PT, R0, RZ, PT ;  /* 0x000000ff0000720c */ /* 0x002fda0003f05270 */
[----:B------:R-:W-:Y:S05]  /*2c90*/  @P0 BRA `(.L_x_52) ;  /* 0x0000000000580947 */ /* 0x000fea0003800000 */
[----:B------:R-:W-:-:S13]  /*2ca0*/  ELECT P0, URZ, PT ;  /* 0x0000000000ff782f */ /* 0x000fda0003800000 */
[----:B------:R-:W-:Y:S05]  /*2cb0*/  @!P0 BRA `(.L_x_53) ;  /* 0x0000000000608947 */ /* 0x000fea0003800000 */
[----:B------:R-:W-:Y:S01]  /*2cc0*/  UMOV UR5, 0x10 ;  /* 0x0000001000057882 */ /* 0x000fe20000000000 */
[----:B------:R-:W-:Y:S01]  /*2cd0*/  HFMA2 R0, -RZ, RZ, 0, 5.9604644775390625e-08 ;  /* 0x00000001ff007431 */ /* 0x000fe200000001ff */
[----:B------:R-:W-:-:S03]  /*2ce0*/  MOV R2, 0xffff ;  /* 0x0000ffff00027802 */ /* 0x000fc60000000f00 */
[----:B------:R-:W-:Y:S04]  /*2cf0*/  DEPBAR.LE SB1, 0x36 ;  /* 0x00009d800000791a */ /* 0x000fe80000000000 */
[----:B------:R-:W1:Y:S02]  /*2d00*/  UTCATOMSWS.FIND_AND_SET.ALIGN UP0, UR5, UR5 ;  /* 0x00000005000575e3 */ /* 0x000e640008000800 */
[----:B-1----:R-:W-:Y:S01]  /*2d10*/  MOV R3, UR5 ;  /* 0x0000000500037c02 */ /* 0x002fe20008000f00 */
[----:B------:R-:W-:Y:S06]  /*2d20*/  BRA.U UP0, `(.L_x_54) ;  /* 0x0000000100187547 */ /* 0x000fec000b800000 */
.L_x_55:
[----:B------:R-:W-:Y:S05]  /*2d30*/  NANOSLEEP 0x64 ;  /* 0x000000640000795d */ /* 0x000fea0003800000 */
[----:B------:R-:W-:-:S05]  /*2d40*/  UMOV UR5, 0x10 ;  /* 0x0000001000057882 */ /* 0x000fca0000000000 */
[----:B------:R-:W-:Y:S04]  /*2d50*/  DEPBAR.LE SB1, 0x36 ;  /* 0x00009d800000791a */ /* 0x000fe80000000000 */
[----:B------:R-:W1:Y:S02]  /*2d60*/  UTCATOMSWS.FIND_AND_SET.ALIGN UP0, UR5, UR5 ;  /* 0x00000005000575e3 */ /* 0x000e640008000800 */
[----:B-1----:R-:W-:Y:S01]  /*2d70*/  MOV R3, UR5 ;  /* 0x0000000500037c02 */ /* 0x002fe20008000f00 */
[----:B------:R-:W-:Y:S05]  /*2d80*/  BRA.U !UP0, `(.L_x_55) ;  /* 0xfffffffd08e87547 */ /* 0x000fea000b83ffff */
.L_x_54:
[-C--:B------:R-:W-:Y:S02]  /*2d90*/  SHF.L.U32 R2, R2, R3.reuse, RZ ;  /* 0x0000000302027219 */ /* 0x080fe400000006ff */
[----:B------:R-:W-:Y:S01]  /*2da0*/  SHF.L.U32 R0, R0, R3, RZ ;  /* 0x0000000300007219 */ /* 0x000fe200000006ff */
[----:B------:R-:W-:Y:S02]  /*2db0*/  IMAD.SHL.U32 R3, R3, 0x20, RZ ;  /* 0x0000002003037824 */ /* 0x000fe400078e00ff */
[----:B------:R1:W-:Y:S04]  /*2dc0*/  ATOMS.OR RZ, [UR4+0x14], R2 ;  /* 0x00001402ffff798c */ /* 0x0003e8000b000004 */
[----:B------:R1:W-:Y:S04]  /*2dd0*/  ATOMS.OR RZ, [UR4+0x18], R0 ;  /* 0x00001800ffff798c */ /* 0x0003e8000b000004 */
[----:B------:R1:W-:Y:S01]  /*2de0*/  STS [UR37+0x140], R3 ;  /* 0x00014003ff007988 */ /* 0x0003e20008000825 */
[----:B------:R-:W-:Y:S05]  /*2df0*/  BRA `(.L_x_53) ;  /* 0x0000000000107947 */ /* 0x000fea0003800000 */
.L_x_52:
[----:B------:R-:W-:Y:S02]  /*2e00*/  MOV R0, 0xffffffff ;  /* 0xffffffff00007802 */ /* 0x000fe40000000f00 */
[----:B------:R-:W-:-:S03]  /*2e10*/  MOV R2, 0x2e40 ;  /* 0x00002e4000027802 */ /* 0x000fc60000000f00 */
[----:B------:R1:W-:Y:S04]  /*2e20*/  STS [UR37+0x140], R0 ;  /* 0x00014000ff007988 */ /* 0x0003e80008000825 */
[----:B-1-3-5:R-:W-:Y:S05]  /*2e30*/  CALL.REL.NOINC `($__internal_1_$__cuda_sm10x_tcgen05_guardrail_trap_phase_invalid_during_alloc) ;  /* 0x0000003c00887944 */ /* 0x02afea0003c00000 */
.L_x_53:
[----:B------:R-:W-:Y:S05]  /*2e40*/  WARPSYNC.ALL ;  /* 0x0000000000007948 */ /* 0x000fea0003800000 */
[----:B------:R-:W2:Y:S01]  /*2e50*/  S2UR UR6, SR_CgaCtaId ;  /* 0x00000000000679c3 */ /* 0x000ea20000008800 */
[----:B------:R-:W-:Y:S01]  /*2e60*/  UMOV UR4, 0x400 ;  /* 0x0000040000047882 */ /* 0x000fe20000000000 */
[----:B------:R-:W-:-:S06]  /*2e70*/  NOP ;  /* 0x0000000000007918 */ /* 0x000fcc0000000000 */
[----:B------:R-:W-:Y:S06]  /*2e80*/  BAR.ARV 0x6, 0xa0 ;  /* 0x0182800000007b1d */ /* 0x000fec0000002000 */
[----:B------:R-:W4:Y:S01]  /*2e90*/  LDCU UR7, c[0x0][0x38c] ;  /* 0x00007180ff0777ac */ /* 0x000f220008000800 */
[----:B------:R-:W-:Y:S01]  /*2ea0*/  IMAD.MOV.U32 R11, RZ, RZ, 0x1 ;  /* 0x00000001ff0b7424 */ /* 0x000fe200078e00ff */
[----:B------:R-:W-:Y:S01]  /*2eb0*/  CS2R R8, SRZ ;  /* 0x0000000000087805 */ /* 0x000fe2000001ff00 */
[----:B------:R-:W-:Y:S01]  /*2ec0*/  IMAD.MOV.U32 R10, RZ, RZ, RZ ;  /* 0x000000ffff0a7224 */ /* 0x000fe200078e00ff */
[----:B------:R-:W-:Y:S01]  /*2ed0*/  UMOV UR18, URZ ;  /* 0x000000ff00127c82 */ /* 0x000fe20008000000 */
[----:B------:R-:W-:Y:S01]  /*2ee0*/  UMOV UR17, URZ ;  /* 0x000000ff00117c82 */ /* 0x000fe20008000000 */
[----:B------:R-:W-:Y:S01]  /*2ef0*/  UMOV UR20, 0x0 ;  /* 0x0000000000147882 */ /* 0x000fe20000000000 */
[----:B------:R-:W-:Y:S01]  /*2f00*/  UMOV UR21, 0x41004a0 ;  /* 0x041004a000157882 */ /* 0x000fe20000000000 */
[----:B--2---:R-:W-:Y:S01]  /*2f10*/  ULEA UR6, UR6, UR4, 0x18 ;  /* 0x0000000406067291 */ /* 0x004fe2000f8ec0ff */
[----:B------:R-:W2:Y:S03]  /*2f20*/  LDCU UR4, c[0x0][0x38c] ;  /* 0x00007180ff0477ac */ /* 0x000ea60008000800 */
[----:B------:R-:W-:-:S02]  /*2f30*/  UIADD3 UR11, UPT, UPT, UR6, 0x2400, URZ ;  /* 0x00002400060b7890 */ /* 0x000fc4000fffe0ff */
[----:B----4-:R-:W-:-:S03]  /*2f40*/  UIADD3 UR7, UPT, UPT, UR7, 0x1f, URZ ;  /* 0x0000001f07077890 */ /* 0x010fc6000fffe0ff */
[----:B-1----:R-:W1:Y:S01]  /*2f50*/  LDS R0, [UR6+0x140] ;  /* 0x00014006ff007984 */ /* 0x002e620008000800 */
[----:B------:R-:W-:Y:S02]  /*2f60*/  UIADD3 UR12, UPT, UPT, UR6, 0x5c00, URZ ;  /* 0x00005c00060c7890 */ /* 0x000fe4000fffe0ff */
[----:B------:R-:W-:Y:S02]  /*2f70*/  USHF.R.S32.HI UR5, URZ, 0x1f, UR7 ;  /* 0x0000001fff057899 */ /* 0x000fe40008011407 */
[----:B------:R-:W-:Y:S02]  /*2f80*/  USHF.R.U32.HI UR11, URZ, 0x4, UR11 ;  /* 0x00000004ff0b7899 */ /* 0x000fe4000801160b */
[----:B------:R-:W-:Y:S02]  /*2f90*/  ULEA.HI UR5, UR5, UR7, URZ, 0x5 ;  /* 0x0000000705057291 */ /* 0x000fe4000f8f28ff */
[----:B------:R-:W-:Y:S02]  /*2fa0*/  USHF.R.U32.HI UR12, URZ, 0x4, UR12 ;  /* 0x00000004ff0c7899 */ /* 0x000fe4000801160c */
[----:B------:R-:W-:-:S02]  /*2fb0*/  USHF.R.S32.HI UR5, URZ, 0x5, UR5 ;  /* 0x00000005ff057899 */ /* 0x000fc40008011405 */
[----:B------:R-:W-:Y:S02]  /*2fc0*/  ULOP3.LUT UR11, UR11, 0x3fff, URZ, 0xc0, !UPT ;  /* 0x00003fff0b0b7892 */ /* 0x000fe4000f8ec0ff */
[----:B------:R-:W-:Y:S02]  /*2fd0*/  UISETP.LT.AND UP0, UPT, UR5, 0x1, UPT ;  /* 0x000000010500788c */ /* 0x000fe4000bf01270 */
[----:B------:R-:W-:Y:S02]  /*2fe0*/  ULOP3.LUT UR12, UR12, 0x3fff, URZ, 0xc0, !UPT ;  /* 0x00003fff0c0c7892 */ /* 0x000fe4000f8ec0ff */
[----:B------:R-:W-:Y:S02]  /*2ff0*/  USEL UR10, UR5, 0x1, !UP0 ;  /* 0x00000001050a7887 */ /* 0x000fe4000c000000 */
[----:B------:R-:W-:Y:S02]  /*3000*/  ULOP3.LUT UR11, UR11, 0x10000, URZ, 0xfc, !UPT ;  /* 0x000100000b0b7892 */ /* 0x000fe4000f8efcff */
[----:B------:R-:W-:-:S02]  /*3010*/  ULOP3.LUT UR12, UR12, 0x10000, URZ, 0xfc, !UPT ;  /* 0x000100000c0c7892 */ /* 0x000fc4000f8efcff */
[----:B------:R-:W-:Y:S02]  /*3020*/  UIADD3 UR10, UPT, UPT, -UR10, URZ, URZ ;  /* 0x000000ff0a0a7290 */ /* 0x000fe4000fffe1ff */
[----:B--2---:R-:W-:Y:S01]  /*3030*/  UISETP.GE.AND UP3, UPT, UR4, 0x1, UPT ;  /* 0x000000010400788c */ /* 0x004fe2000bf66270 */
[----:B-1----:R-:W-:-:S15]  /*3040*/  R2UR UR19, R0 ;  /* 0x00000000001372ca */ /* 0x002fde00000e0000 */
.L_x_62:
[----:B------:R-:W-:Y:S02]  /*3050*/  LEA R0, R10, UR6, 0x3 ;  /* 0x000000060a007c11 */ /* 0x000fe4000f8e18ff */
[----:B------:R-:W-:Y:S02]  /*3060*/  SHF.L.U32 R5, R9, 0x1f, RZ ;  /* 0x0000001f09057819 */ /* 0x000fe400000006ff */
[----:B------:R-:W-:Y:S01]  /*3070*/  PLOP3.LUT P0, PT, PT, PT, UP3, 0x80, 0x8 ;  /* 0x000000000008781c */ /* 0x000fe20003f0f038 */
[----:B------:R-:W-:Y:S01]  /*3080*/  VIADD R3, R0, 0xa0 ;  /* 0x000000a000037836 */ /* 0x000fe20000000000 */
[----:B-1----:R-:W1:Y:S02]  /*3090*/  SYNCS.PHASECHK.TRANS64.TRYWAIT P1, [R0+URZ+0x90], R5 ;  /* 0x00009005000075a7 */ /* 0x002e6400080211ff */
[----:B-1--4-:R-:W-:Y:S09]  /*30a0*/  @!P1 BRA `(.L_x_56) ;  /* 0x0000003400b89947 */ /* 0x012ff20003800000 */
.L_x_119:
[----:B------:R-:W-:Y:S01]  /*30b0*/  LEA R4, R10, UR6, 0x4 ;  /* 0x000000060a047c11 */ /* 0x000fe2000f8e20ff */
[----:B------:R-:W-:Y:S01]  /*30c0*/  @UP3 ULEA UR4, UR17, UR6, 0x3 ;  /* 0x0000000611043291 */ /* 0x000fe2000f8e18ff */
[----:B------:R-:W-:Y:S01]  /*30d0*/  PLOP3.LUT P2, PT, PT, PT, PT, 0x80, 0x8 ;  /* 0x000000000008781c */ /* 0x000fe20003f4f070 */
[----:B------:R-:W-:Y:S01]  /*30e0*/  ULEA UR9, UR18, UR6, 0x3 ;  /* 0x0000000612097291 */ /* 0x000fe2000f8e18ff */
[----:B------:R-:W-:Y:S02]  /*30f0*/  PRMT R3, RZ, 0x654, R3 ;  /* 0x00000654ff037816 */ /* 0x000fe40000000003 */
[----:B-1----:R-:W1:Y:S01]  /*3100*/  LDS.128 R4, [R4+0x120] ;  /* 0x0001200004047984 */ /* 0x002e620000000c00 */
[----:B------:R-:W-:Y:S02]  /*3110*/  @P0 SHF.L.U32 R2, R8, 0x1f, RZ ;  /* 0x0000001f08020819 */ /* 0x000fe400000006ff */
[----:B------:R-:W-:Y:S01]  /*3120*/  SHF.L.U32 R0, R11, 0x1f, RZ ;  /* 0x0000001f0b007819 */ /* 0x000fe200000006ff */
[----:B------:R-:W-:Y:S01]  /*3130*/  @!PT LDS RZ, [RZ] ;  /* 0x00000000fffff984 */ /* 0x000fe20000000800 */
[----:B------:R-:W-:Y:S01]  /*3140*/  @!PT LDS RZ, [RZ] ;  /* 0x00000000fffff984 */ /* 0x000fe20000000800 */
[----:B------:R-:W-:Y:S01]  /*3150*/  @!PT LDS RZ, [RZ] ;  /* 0x00000000fffff984 */ /* 0x000fe20000000800 */
[----:B------:R-:W-:Y:S01]  /*3160*/  @!PT LDS RZ, [RZ] ;  /* 0x00000000fffff984 */ /* 0x000fe20000000800 */
[----:B------:R2:W-:Y:S06]  /*3170*/  MEMBAR.ALL.CTA ;  /* 0x0000000000007992 */ /* 0x0005ec0000008000 */
[----:B--2---:R-:W2:Y:S02]  /*3180*/  FENCE.VIEW.ASYNC.S ;  /* 0x00000000000073c6 */ /* 0x004ea40000000000 */
[----:B--2---:R2:W-:Y:S01]  /*3190*/  SYNCS.ARRIVE.TRANS64.RED.A1T0 RZ, [R3+URZ], RZ ;  /* 0x000000ff03ff79a7 */ /* 0x0045e200081004ff */
[----:B------:R2:W4:Y:S01]  /*31a0*/  @P0 SYNCS.PHASECHK.TRANS64.TRYWAIT P2, [UR4], R2 ;  /* 0x00000002ff0005a7 */ /* 0x0005220008041104 */
[----:B-1----:R-:W-:Y:S01]  /*31b0*/  LOP3.LUT P1, RZ, R6, 0x1, RZ, 0xc0, !PT ;  /* 0x0000000106ff7812 */ /* 0x002fe2000782c0ff */
[----:B------:R-:W1:Y:S02]  /*31c0*/  SYNCS.PHASECHK.TRANS64.TRYWAIT P0, [UR9+0xd0], R0 ;  /* 0x0000d000ff0075a7 */ /* 0x000e640008001109 */
[----:B-12-4-:R-:W-:Y:S10]  /*31d0*/  @!P0 BRA `(.L_x_57) ;  /* 0x0000003400808947 */ /* 0x016ff40003800000 */
.L_x_121:
[----:B------:R-:W-:Y:S01]  /*31e0*/  IADD3 R10, PT, PT, R10, 0x1, RZ ;  /* 0x000000010a0a7810 */ /* 0x000fe20007ffe0ff */
[----:B------:R-:W-:Y:S06]  /*31f0*/  BRA.U !UP3, `(.L_x_58) ;  /* 0x000000010ba07547 */ /* 0x000fec000b800000 */
[----:B------:R-:W-:Y:S02]  /*3200*/  ULEA.HI UR8, UR18, UR18, URZ, 0x1 ;  /* 0x0000001212087291 */ /* 0x000fe4000f8f08ff */
[----:B------:R-:W-:Y:S02]  /*3210*/  UPLOP3.LUT UP4, UPT, UPT, UPT, UPT, 0x40, 0x4 ;  /* 0x000000000004789c */ /* 0x000fe40003f8e870 */
[----:B------:R-:W-:Y:S02]  /*3220*/  USHF.L.U32 UR4, UR8, 0x5, URZ ;  /* 0x0000000508047899 */ /* 0x000fe400080006ff */
[----:B------:R-:W-:Y:S02]  /*3230*/  ULOP3.LUT UR8, UR8, 0xffe, URZ, 0xc0, !UPT ;  /* 0x00000ffe08087892 */ /* 0x000fe4000f8ec0ff */
[----:B------:R-:W-:Y:S02]  /*3240*/  ULOP3.LUT UR4, UR4, 0xffffffc0, URZ, 0xc0, !UPT ;  /* 0xffffffc004047892 */ /* 0x000fe4000f8ec0ff */
[----:B------:R-:W-:-:S02]  /*3250*/  UIADD3 UR8, UPT, UPT, -UR8, UR18, URZ ;  /* 0x0000001208087290 */ /* 0x000fc4000fffe1ff */
[----:B------:R-:W-:Y:S01]  /*3260*/  UIADD3 UR4, UPT, UPT, UR19, UR4, URZ ;  /* 0x0000000413047290 */ /* 0x000fe2000fffe0ff */
[----:B------:R-:W-:Y:S01]  /*3270*/  UMOV UR16, UR10 ;  /* 0x0000000a00107c82 */ /* 0x000fe20008000000 */
[----:B------:R-:W-:Y:S02]  /*3280*/  UMOV UR15, UR5 ;  /* 0x00000005000f7c82 */ /* 0x000fe40008000000 */
[----:B------:R-:W-:Y:S01]  /*3290*/  ULEA UR8, UR8, UR4, 0x14 ;  /* 0x0000000408087291 */ /* 0x000fe2000f8ea0ff */
[----:B------:R-:W-:-:S11]  /*32a0*/  UMOV UR14, UR17 ;  /* 0x00000011000e7c82 */ /* 0x000fd60008000000 */
.L_x_61:
[----:B------:R-:W-:Y:S02]  /*32b0*/  UIADD3 UR16, UPT, UPT, UR16, 0x1, URZ ;  /* 0x0000000110107890 */ /* 0x000fe4000fffe0ff */
[----:B--2---:R-:W-:Y:S02]  /*32c0*/  ULEA UR7, UR14, UR6, 0x3 ;  /* 0x000000060e077291 */ /* 0x004fe4000f8e18ff */
[----:B------:R-:W-:Y:S01]  /*32d0*/  UISETP.NE.AND UP0, UPT, UR16, URZ, UPT ;  /* 0x000000ff1000728c */ /* 0x000fe2000bf05270 */
[----:B----4-:R-:W-:Y:S10]  /*32e0*/  @P2 BRA `(.L_x_59) ;  /* 0x00000000000c2947 */ /* 0x010ff40003800000 */
[----:B-1----:R-:W-:Y:S04]  /*32f0*/  SHF.L.U32 R3, R8, 0x1f, RZ ;  /* 0x0000001f08037819 */ /* 0x002fe800000006ff */
[----:B------:R-:W1:Y:S02]  /*3300*/  SYNCS.PHASECHK.TRANS64.TRYWAIT P0, [UR7], R3 ;  /* 0x00000003ff0075a7 */ /* 0x000e640008001107 */
[----:B-1----:R-:W-:Y:S05]  /*3310*/  @!P0 BRA `(.L_x_60) ;  /* 0x0000003400488947 */ /* 0x002fea0003800000 */
.L_x_59:
[----:B------:R-:W-:Y:S01]  /*3320*/  UISETP.NE.AND UP1, UPT, UR15, 0x1, UPT ;  /* 0x000000010f00788c */ /* 0x000fe2000bf25270 */
[----:B------:R-:W-:Y:S01]  /*3330*/  PLOP3.LUT P2, PT, PT, PT, PT, 0x80, 0x8 ;  /* 0x000000000008781c */ /* 0x000fe20003f4f070 */
[----:B------:R-:W-:Y:S02]  /*3340*/  UIADD3 UR17, UPT, UPT, UR14, 0x1, URZ ;  /* 0x000000010e117890 */ /* 0x000fe4000fffe0ff */
[----:B------:R-:W-:Y:S02]  /*3350*/  ULEA UR22, UR14, UR12, 0x7 ;  /* 0x0000000c0e167291 */ /* 0x000fe4000f8e38ff */
[----:B------:R-:W-:Y:S01]  /*3360*/  UISETP.NE.AND UP2, UPT, UR17, 0x7, UPT ;  /* 0x000000071100788c */ /* 0x000fe2000bf45270 */
[----:B------:R-:W-:Y:S01]  /*3370*/  PLOP3.LUT P0, PT, PT, PT, UP1, 0x80, 0x8 ;  /* 0x000000000008781c */ /* 0x000fe20003f0f018 */
[----:B------:R-:W-:Y:S02]  /*3380*/  ULEA UR24, UR14, UR11, 0x7 ;  /* 0x0000000b0e187291 */ /* 0x000fe4000f8e38ff */
[----:B------:R-:W-:Y:S02]  /*3390*/  USEL UR13, URZ, 0x1, UP2 ;  /* 0x00000001ff0d7887 */ /* 0x000fe40009000000 */
[----:B------:R-:W-:Y:S02]  /*33a0*/  USEL UR17, UR17, URZ, UP2 ;  /* 0x000000ff11117287 */ /* 0x000fe40009000000 */
[----:B------:R-:W-:Y:S02]  /*33b0*/  UIADD3 UR7, UPT, UPT, UR7, 0x38, URZ ;  /* 0x0000003807077890 */ /* 0x000fe4000fffe0ff */
[----:B------:R-:W-:Y:S01]  /*33c0*/  @UP1 ULEA UR4, UR17, UR6, 0x3 ;  /* 0x0000000611041291 */ /* 0x000fe2000f8e18ff */
[----:B------:R-:W-:Y:S01]  /*33d0*/  LOP3.LUT R8, R8, UR13, RZ, 0x3c, !PT ;  /* 0x0000000d08087c12 */ /* 0x000fe2000f8e3cff */
[----:B------:R-:W-:Y:S01]  /*33e0*/  UMOV UR23, 0xc0004010 ;  /* 0xc000401000177882 */ /* 0x000fe20000000000 */
[----:B------:R-:W-:Y:S01]  /*33f0*/  UMOV UR25, 0xc0004010 ;  /* 0xc000401000197882 */ /* 0x000fe20000000000 */
[----:B------:R-:W-:Y:S01]  /*3400*/  UIADD3 UR15, UPT, UPT, UR15, -0x1, URZ ;  /* 0xffffffff0f0f7890 */ /* 0x000fe2000fffe0ff */
[----:B-1----:R-:W-:Y:S01]  /*3410*/  @P0 SHF.L.U32 R0, R8, 0x1f, RZ ;  /* 0x0000001f08000819 */ /* 0x002fe200000006ff */
[----:B------:R-:W-:Y:S03]  /*3420*/  UMOV UR14, UR17 ;  /* 0x00000011000e7c82 */ /* 0x000fe60008000000 */
[----:B------:R2:W4:Y:S01]  /*3430*/  @P0 SYNCS.PHASECHK.TRANS64.TRYWAIT P2, [UR4], R0 ;  /* 0x00000000ff0005a7 */ /* 0x0005220008041104 */
[----:B------:R2:W-:Y:S01]  /*3440*/  UTCIMMA gdesc[UR24], gdesc[UR22], tmem[UR8], tmem[UR20], idesc[UR21], UP4 ;  /* 0x00ff1416180075ea */ /* 0x0005e2000a000108 */
[----:B------:R-:W-:Y:S01]  /*3450*/  UPLOP3.LUT UP4, UPT, UPT, UPT, UPT, 0x80, 0x8 ;  /* 0x000000000008789c */ /* 0x000fe20003f8f070 */
[----:B------:R2:W-:Y:S01]  /*3460*/  UTCBAR [UR7], URZ ;  /* 0x000000ff070073e9 */ /* 0x0005e200080000ff */
[----:B------:R-:W-:Y:S09]  /*3470*/  BRA.U UP0, `(.L_x_61) ;  /* 0xfffffffd008c7547 */ /* 0x000ff2000b83ffff */
.L_x_58:
[----:B------:R-:W-:Y:S01]  /*3480*/  UIADD3 UR18, UPT, UPT, UR18, 0x1, URZ ;  /* 0x0000000112127890 */ /* 0x000fe2000fffe0ff */
[C---:B------:R-:W-:Y:S01]  /*3490*/  ISETP.NE.AND P0, PT, R10.reuse, 0x2, PT ;  /* 0x000000020a00780c */ /* 0x040fe20003f05270 */
[----:B------:R-:W-:Y:S02]  /*34a0*/  UIADD3 UR9, UPT, UPT, UR9, 0xb0, URZ ;  /* 0x000000b009097890 */ /* 0x000fe4000fffe0ff */
[----:B------:R-:W-:Y:S01]  /*34b0*/  UISETP.NE.AND UP0, UPT, UR18, 0x4, UPT ;  /* 0x000000041200788c */ /* 0x000fe2000bf05270 */
[----:B-12---:R-:W-:Y:S02]  /*34c0*/  SEL R0, RZ, 0x1, P0 ;  /* 0x00000001ff007807 */ /* 0x006fe40000000000 */
[----:B------:R-:W-:Y:S01]  /*34d0*/  SEL R10, R10, RZ, P0 ;  /* 0x000000ff0a0a7207 */ /* 0x000fe20000000000 */
[----:B------:R-:W-:Y:S01]  /*34e0*/  USEL UR4, URZ, 0x1, UP0 ;  /* 0x00000001ff047887 */ /* 0x000fe20008000000 */
[----:B------:R-:W-:Y:S01]  /*34f0*/  LOP3.LUT R9, R9, R0, RZ, 0x3c, !PT ;  /* 0x0000000009097212 */ /* 0x000fe200078e3cff */
[----:B------:R-:W-:Y:S01]  /*3500*/  USEL UR18, UR18, URZ, UP0 ;  /* 0x000000ff12127287 */ /* 0x000fe20008000000 */
[----:B------:R1:W-:Y:S03]  /*3510*/  UTCBAR [UR9], URZ ;  /* 0x000000ff090073e9 */ /* 0x0003e600080000ff */
[----:B------:R-:W-:Y:S01]  /*3520*/  LOP3.LUT R11, R11, UR4, RZ, 0x3c, !PT ;  /* 0x000000040b0b7c12 */ /* 0x000fe2000f8e3cff */
[----:B------:R-:W-:Y:S07]  /*3530*/  @P1 BRA `(.L_x_62) ;  /* 0xfffffff800c41947 */ /* 0x000fee000383ffff */
[----:B------:R-:W2:Y:S01]  /*3540*/  S2UR UR4, SR_CgaCtaId ;  /* 0x00000000000479c3 */ /* 0x000ea20000008800 */
[----:B------:R-:W-:Y:S01]  /*3550*/  ELECT P0, URZ, PT ;  /* 0x0000000000ff782f */ /* 0x000fe20003800000 */
[----:B------:R-:W-:Y:S01]  /*3560*/  IMAD.MOV.U32 R0, RZ, RZ, 0x1 ;  /* 0x00000001ff007424 */ /* 0x000fe200078e00ff */
[----:B------:R-:W-:Y:S01]  /*3570*/  UIADD3 UR6, UPT, UPT, UR6, 0xd0, URZ ;  /* 0x000000d006067890 */ /* 0x000fe2000fffe0ff */
[----:B------:R-:W-:Y:S01]  /*3580*/  SHF.L.U32 R3, R11, 0x1f, RZ ;  /* 0x0000001f0b037819 */ /* 0x000fe200000006ff */
[----:B------:R-:W-:-:S03]  /*3590*/  UMOV UR5, 0x40 ;  /* 0x0000004000057882 */ /* 0x000fc60000000000 */
[----:B------:R-:W-:Y:S01]  /*35a0*/  UVIRTCOUNT.DEALLOC.SMPOOL 0x80 ;  /* 0x000000800000784c */ /* 0x000fe20000000000 */
[----:B--2---:R-:W-:Y:S02]  /*35b0*/  ULEA UR4, UR4, UR5, 0x18 ;  /* 0x0000000504047291 */ /* 0x004fe4000f8ec0ff */
[----:B------:R-:W-:-:S07]  /*35c0*/  ULEA UR5, UR18, UR6, 0x3 ;  /* 0x0000000612057291 */ /* 0x000fce000f8e18ff */
[----:B------:R2:W-:Y:S02]  /*35d0*/  @P0 STS.U8 [UR4+0x1c], R0 ;  /* 0x00001c00ff000988 */ /* 0x0005e40008000004 */
[----:B------:R-:W3:Y:S02]  /*35e0*/  SYNCS.PHASECHK.TRANS64.TRYWAIT P0, [UR5], R3 ;  /* 0x00000003ff0075a7 */ /* 0x000ee40008001105 */
[----:B--23--:R-:W-:Y:S05]  /*35f0*/  @!P0 BRA `(.L_x_63) ;  /* 0x0000003000a88947 */ /* 0x00cfea0003800000 */
.L_x_124:
[----:B------:R-:W-:-:S04]  /*3600*/  UIADD3 UR7, UPT, UPT, UR18, 0x1, URZ ;  /* 0x0000000112077890 */ /* 0x000fc8000fffe0ff */
[----:B------:R-:W-:-:S04]  /*3610*/  UISETP.NE.AND UP0, UPT, UR7, 0x4, UPT ;  /* 0x000000040700788c */ /* 0x000fc8000bf05270 */
[----:B------:R-:W-:Y:S02]  /*3620*/  USEL UR8, URZ, 0x1, UP0 ;  /* 0x00000001ff087887 */ /* 0x000fe40008000000 */
[----:B------:R-:W-:-:S04]  /*3630*/  USEL UR7, UR7, URZ, UP0 ;  /* 0x000000ff07077287 */ /* 0x000fc80008000000 */
[----:B------:R-:W-:Y:S01]  /*3640*/  ULEA UR5, UR7, UR6, 0x3 ;  /* 0x0000000607057291 */ /* 0x000fe2000f8e18ff */
[----:B------:R-:W-:-:S04]  /*3650*/  LOP3.LUT R2, R11, UR8, RZ, 0x3c, !PT ;  /* 0x000000080b027c12 */ /* 0x000fc8000f8e3cff */
[----:B--2---:R-:W-:-:S04]  /*3660*/  SHF.L.U32 R3, R2, 0x1f, RZ ;  /* 0x0000001f02037819 */ /* 0x004fc800000006ff */
[----:B------:R-:W2:Y:S02]  /*3670*/  SYNCS.PHASECHK.TRANS64.TRYWAIT P0, [UR5], R3 ;  /* 0x00000003ff0075a7 */ /* 0x000ea40008001105 */
[----:B--2---:R-:W-:Y:S05]  /*3680*/  @!P0 BRA `(.L_x_64) ;  /* 0x00000030009c8947 */ /* 0x004fea0003800000 */
.L_x_126:
        /* <DEDUP_REMOVED lines=9> */
.L_x_128:
[----:B------:R-:W-:-:S04]  /*3720*/  UIADD3 UR7, UPT, UPT, UR7, 0x1, URZ ;  /* 0x0000000107077890 */ /* 0x000fc8000fffe0ff */
[----:B------:R-:W-:-:S04]  /*3730*/  UISETP.NE.AND UP0, UPT, UR7, 0x4, UPT ;  /* 0x000000040700788c */ /* 0x000fc8000bf05270 */
[----:B------:R-:W-:Y:S02]  /*3740*/  USEL UR5, URZ, 0x1, UP0 ;  /* 0x00000001ff057887 */ /* 0x000fe40008000000 */
[----:B------:R-:W-:-:S04]  /*3750*/  USEL UR7, UR7, URZ, UP0 ;  /* 0x000000ff07077287 */ /* 0x000fc80008000000 */
[----:B------:R-:W-:Y:S01]  /*3760*/  ULEA UR7, UR7, UR6, 0x3 ;  /* 0x0000000607077291 */ /* 0x000fe2000f8e18ff */
[----:B--2---:R-:W-:-:S04]  /*3770*/  LOP3.LUT R3, R2, UR5, RZ, 0x3c, !PT ;  /* 0x0000000502037c12 */ /* 0x004fc8000f8e3cff */
[----:B------:R-:W-:-:S04]  /*3780*/  SHF.L.U32 R3, R3, 0x1f, RZ ;  /* 0x0000001f03037819 */ /* 0x000fc800000006ff */
[----:B------:R-:W2:Y:S02]  /*3790*/  SYNCS.PHASECHK.TRANS64.TRYWAIT P0, [UR7], R3 ;  /* 0x00000003ff0075a7 */ /* 0x000ea40008001107 */
[----:B--2---:R-:W-:Y:S05]  /*37a0*/  @!P0 BRA `(.L_x_66) ;  /* 0x0000003000848947 */ /* 0x004fea0003800000 */
.L_x_130:
[----:B------:R-:W-:Y:S01]  /*37b0*/  NOP ;  /* 0x0000000000007918 */ /* 0x000fe20000000000 */
[----:B--2---:R-:W2:Y:S01]  /*37c0*/  LDS R0, [UR4+0x14] ;  /* 0x00001404ff007984 */ /* 0x004ea20008000800 */
[----:B------:R-:W-:Y:S01]  /*37d0*/  ULOP3.LUT UR6, UR19, 0xffff, URZ, 0xc0, !UPT ;  /* 0x0000ffff13067892 */ /* 0x000fe2000f8ec0ff */
[----:B------:R-:W-:Y:S01]  /*37e0*/  UMOV UR8, 0xffff ;  /* 0x0000ffff00087882 */ /* 0x000fe20000000000 */
[----:B------:R-:W-:Y:S02]  /*37f0*/  UMOV UR5, 0x1 ;  /* 0x0000000100057882 */ /* 0x000fe40000000000 */
[----:B------:R-:W-:-:S04]  /*3800*/  USHF.R.U32.HI UR6, URZ, 0x5, UR6 ;  /* 0x00000005ff067899 */ /* 0x000fc80008011606 */
[----:B------:R-:W-:Y:S02]  /*3810*/  USHF.L.U32 UR8, UR8, UR6, URZ ;  /* 0x0000000608087299 */ /* 0x000fe400080006ff */
[----:B------:R-:W-:-:S04]  /*3820*/  USHF.L.U32 UR5, UR5, UR6, URZ ;  /* 0x0000000605057299 */ /* 0x000fc800080006ff */
[----:B--2---:R-:W-:-:S04]  /*3830*/  LOP3.LUT R0, R0, UR8, RZ, 0xc0, !PT ;  /* 0x0000000800007c12 */ /* 0x004fc8000f8ec0ff */
[----:B------:R-:W-:-:S13]  /*3840*/  ISETP.NE.AND P0, PT, R0, UR8, PT ;  /* 0x0000000800007c0c */ /* 0x000fda000bf05270 */
[----:B------:R-:W-:Y:S05]  /*3850*/  @P0 BRA `(.L_x_67) ;  /* 0x0000000000580947 */ /* 0x000fea0003800000 */
[----:B------:R-:W2:Y:S02]  /*3860*/  LDS R0, [UR4+0x18] ;  /* 0x00001804ff007984 */ /* 0x000ea40008000800 */
[----:B--2---:R-:W-:-:S04]  /*3870*/  LOP3.LUT R0, R0, UR5, RZ, 0xc0, !PT ;  /* 0x0000000500007c12 */ /* 0x004fc8000f8ec0ff */
[----:B------:R-:W-:-:S13]  /*3880*/  ISETP.NE.AND P0, PT, R0, UR5, PT ;  /* 0x0000000500007c0c */ /* 0x000fda000bf05270 */
[----:B------:R-:W-:Y:S05]  /*3890*/  @P0 BRA `(.L_x_68) ;  /* 0x00000000003c0947 */ /* 0x000fea0003800000 */
[----:B------:R-:W2:Y:S01]  /*38a0*/  S2R R2, SR_LANEID ;  /* 0x0000000000027919 */ /* 0x000ea20000000000 */
[----:B------:R-:W-:Y:S01]  /*38b0*/  ULOP3.LUT UR8, URZ, UR8, URZ, 0x33, !UPT ;  /* 0x00000008ff087292 */ /* 0x000fe2000f8e33ff */
[----:B------:R-:W-:Y:S01]  /*38c0*/  LOP3.LUT R4, RZ, UR5, RZ, 0x33, !PT ;  /* 0x00000005ff047c12 */ /* 0x000fe2000f8e33ff */
[----:B------:R-:W-:Y:S02]  /*38d0*/  VOTEU.ANY UR7, UPT, PT ;  /* 0x0000000000077886 */ /* 0x000fe400038e0100 */
[----:B------:R-:W-:Y:S01]  /*38e0*/  UFLO.U32 UR7, UR7 ;  /* 0x00000007000772bd */ /* 0x000fe200080e0000 */
[----:B------:R-:W3:Y:S01]  /*38f0*/  REDUX UR5, R4 ;  /* 0x00000000040573c4 */ /* 0x000ee20000000000 */
[----:B------:R-:W-:-:S06]  /*3900*/  IMAD.U32 R0, RZ, RZ, UR8 ;  /* 0x00000008ff007e24 */ /* 0x000fcc000f8e00ff */
[----:B------:R1:W-:Y:S01]  /*3910*/  UTCATOMSWS.AND URZ, UR8 ;  /* 0x0000000800ff79e3 */ /* 0x0003e20008000000 */
[----:B------:R-:W4:Y:S01]  /*3920*/  REDUX UR6, R0 ;  /* 0x00000000000673c4 */ /* 0x000f220000000000 */
[----:B--2---:R-:W-:Y:S01]  /*3930*/  ISETP.EQ.U32.AND P0, PT, R2, UR7, PT ;  /* 0x0000000702007c0c */ /* 0x004fe2000bf02070 */
[----:B---3--:R-:W-:Y:S01]  /*3940*/  IMAD.U32 R2, RZ, RZ, UR5 ;  /* 0x00000005ff027e24 */ /* 0x008fe2000f8e00ff */
[----:B----4-:R-:W-:-:S11]  /*3950*/  MOV R3, UR6 ;  /* 0x0000000600037c02 */ /* 0x010fd60008000f00 */
[----:B------:R1:W-:Y:S04]  /*3960*/  @P0 ATOMS.AND RZ, [UR4+0x14], R3 ;  /* 0x00001403ffff098c */ /* 0x0003e8000a800004 */
[----:B------:R1:W-:Y:S01]  /*3970*/  @P0 ATOMS.AND RZ, [UR4+0x18], R2 ;  /* 0x00001802ffff098c */ /* 0x0003e2000a800004 */
[----:B------:R-:W-:Y:S05]  /*3980*/  BRA `(.L_x_69) ;  /* 0x0000000000147947 */ /* 0x000fea0003800000 */
.L_x_68:
[----:B------:R-:W-:Y:S02]  /*3990*/  MOV R2, 0x39b0 ;  /* 0x000039b000027802 */ /* 0x000fe40000000f00 */
[----:B-1--45:R-:W-:Y:S05]  /*39a0*/  CALL.REL.NOINC `($__internal_0_$__cuda_sm10x_tcgen05_guardrail_trap_col_being_dealloced_not_returned_by_alloc) ;  /* 0x0000003000a07944 */ /* 0x032fea0003c00000 */
[----:B------:R-:W-:Y:S05]  /*39b0*/  BRA `(.L_x_69) ;  /* 0x0000000000087947 */ /* 0x000fea0003800000 */
.L_x_67:
[----:B------:R-:W-:Y:S02]  /*39c0*/  MOV R2, 0x39e0 ;  /* 0x000039e000027802 */ /* 0x000fe40000000f00 */
[----:B-1--45:R-:W-:Y:S05]  /*39d0*/  CALL.REL.NOINC `($__internal_2_$__cuda_sm10x_tcgen05_guardrail_trap_unallocated_columns_being_dealloced) ;  /* 0x0000003000ac7944 */ /* 0x032fea0003c00000 */
.L_x_69:
[----:B------:R-:W-:Y:S01]  /*39e0*/  NOP ;  /* 0x0000000000007918 */ /* 0x000fe20000000000 */
[----:B-1----:R-:W-:Y:S05]  /*39f0*/  EXIT ;  /* 0x000000000000794d */ /* 0x002fea0003800000 */
.L_x_51:
[----:B------:R-:W-:-:S09]  /*3a00*/  UISETP.NE.OR UP2, UPT, UR8, 0x3, !UP2 ;  /* 0x000000030800788c */ /* 0x000fd2000d745670 */
[----:B------:R-:W-:Y:S05]  /*3a10*/  BRA.U UP2, `(.L_x_70) ;  /* 0x0000000902c87547 */ /* 0x000fea000b800000 */
[----:B------:R-:W1:Y:S01]  /*3a20*/  LDCU.64 UR6, c[0x0][0x888] ;  /* 0x00011100ff0677ac */ /* 0x000e620008000a00 */
[----:B------:R-:W2:Y:S01]  /*3a30*/  LDC R0, c[0x0][0xb30] ;  /* 0x0002cc00ff007b82 */ /* 0x000ea20000000800 */
[----:B------:R-:W-:Y:S01]  /*3a40*/  IMAD.MOV.U32 R30, RZ, RZ, 0x1 ;  /* 0x00000001ff1e7424 */ /* 0x000fe200078e00ff */
[----:B------:R-:W-:Y:S01]  /*3a50*/  CS2R R28, SRZ ;  /* 0x00000000001c7805 */ /* 0x000fe2000001ff00 */
[----:B------:R-:W4:Y:S01]  /*3a60*/  LDCU.64 UR4, c[0x0][0x890] ;  /* 0x00011200ff0477ac */ /* 0x000f220008000a00 */
[----:B------:R-:W-:Y:S01]  /*3a70*/  IMAD.MOV.U32 R25, RZ, RZ, 0x1000 ;  /* 0x00001000ff197424 */ /* 0x000fe200078e00ff */
[----:B------:R-:W-:-:S03]  /*3a80*/  UMOV UR8, 0x400 ;  /* 0x0000040000087882 */ /* 0x000fc60000000000 */
[----:B------:R-:W3:Y:S01]  /*3a90*/  LDC R19, c[0x0][0x370] ;  /* 0x0000dc00ff137b82 */ /* 0x000ee20000000800 */
[----:B------:R-:W-:-:S07]  /*3aa0*/  UPLOP3.LUT UP1, UPT, UPT, UPT, UPT, 0x40, 0x4 ;  /* 0x000000000004789c */ /* 0x000fce0003f2e870 */
[----:B------:R-:W3:Y:S01]  /*3ab0*/  LDC R2, c[0x0][0xb0c] ;  /* 0x0002c300ff027b82 */ /* 0x000ee20000000800 */
[----:B-1----:R-:W-:Y:S02]  /*3ac0*/  UISETP.NE.U32.AND UP2, UPT, UR6, URZ, UPT ;  /* 0x000000ff0600728c */ /* 0x002fe4000bf45070 */
[----:B------:R-:W-:Y:S02]  /*3ad0*/  ULEA UR6, UR37, UR8, 0x18 ;  /* 0x0000000825067291 */ /* 0x000fe4000f8ec0ff */
[----:B------:R-:W-:Y:S02]  /*3ae0*/  UISETP.NE.AND.EX UP2, UPT, UR7, URZ, UPT, UP2 ;  /* 0x000000ff0700728c */ /* 0x000fe4000bf45320 */
[----:B------:R-:W-:Y:S01]  /*3af0*/  UIADD3 UR7, UPT, UPT, UR6, 0x70, URZ ;  /* 0x0000007006077890 */ /* 0x000fe2000fffe0ff */
[----:B------:R-:W1:Y:S01]  /*3b00*/  LDC R18, c[0x0][0xb20] ;  /* 0x0002c800ff127b82 */ /* 0x000e620000000800 */
[----:B----4-:R-:W-:Y:S01]  /*3b10*/  UISETP.NE.U32.AND UP3, UPT, UR4, URZ, UPT ;  /* 0x000000ff0400728c */ /* 0x010fe2000bf65070 */
[----:B--2---:R-:W-:Y:S01]  /*3b20*/  ISETP.NE.AND P1, PT, R0, 0x1, PT ;  /* 0x000000010000780c */ /* 0x004fe20003f25270 */
[----:B------:R-:W-:-:S02]  /*3b30*/  UPRMT UR37, UR37, 0x654, UR7 ;  /* 0x0000065425257896 */ /* 0x000fc40008000007 */
[----:B------:R-:W-:-:S03]  /*3b40*/  UISETP.NE.AND.EX UP3, UPT, UR5, URZ, UPT, UP3 ;  /* 0x000000ff0500728c */ /* 0x000fc6000bf65330 */
[----:B------:R-:W2:Y:S08]  /*3b50*/  LDC.64 R32, c[0x0][0x348] ;  /* 0x0000d200ff207b82 */ /* 0x000eb00000000a00 */
[----:B------:R-:W4:Y:S08]  /*3b60*/  LDC.64 R16, c[0x0][0xb10] ;  /* 0x0002c400ff107b82 */ /* 0x000f300000000a00 */
[----:B------:R-:W1:Y:S08]  /*3b70*/  LDC.64 R6, c[0x0][0xb18] ;  /* 0x0002c600ff067b82 */ /* 0x000e700000000a00 */
[----:B------:R-:W1:Y:S08]  /*3b80*/  LDC.64 R4, c[0x0][0xb28] ;  /* 0x0002ca00ff047b82 */ /* 0x000e700000000a00 */
[----:B---3--:R-:W1:Y:S02]  /*3b90*/  LDC R24, c[0x0][0x374] ;  /* 0x0000dd00ff187b82 */ /* 0x008e640000000800 */
.L_x_78:
[C---:B------:R-:W-:Y:S02]  /*3ba0*/  LEA R0, R29.reuse, UR6, 0x3 ;  /* 0x000000061d007c11 */ /* 0x040fe4000f8e18ff */
[----:B------:R-:W-:Y:S02]  /*3bb0*/  SHF.L.U32 R3, R28, 0x1f, RZ ;  /* 0x0000001f1c037819 */ /* 0x000fe400000006ff */
[----:B------:R-:W-:Y:S02]  /*3bc0*/  LEA R20, R29, UR6, 0x4 ;  /* 0x000000061d147c11 */ /* 0x000fe4000f8e20ff */
[----:B---3--:R-:W3:Y:S02]  /*3bd0*/  SYNCS.PHASECHK.TRANS64.TRYWAIT P0, [R0+URZ+0x90], R3 ;  /* 0x00009003000075a7 */ /* 0x008ee400080011ff */
[----:B---3--:R-:W-:Y:S05]  /*3be0*/  @!P0 BRA `(.L_x_71) ;  /* 0x0000002c008c8947 */ /* 0x008fea0003800000 */
.L_x_131:
[----:B------:R-:W-:Y:S01]  /*3bf0*/  ISETP.GE.AND P0, PT, R40, 0x1, PT ;  /* 0x000000012800780c */ /* 0x000fe20003f06270 */
[----:B------:R-:W1:Y:S01]  /*3c00*/  LDS.128 R20, [R20+0x120] ;  /* 0x0001200014147984 */ /* 0x000e620000000c00 */
[----:B------:R-:W-:Y:S01]  /*3c10*/  ISETP.NE.U32.AND P4, PT, RZ, UR4, PT ;  /* 0x00000004ff007c0c */ /* 0x000fe2000bf85070 */
[----:B---3--:R-:W-:Y:S01]  /*3c20*/  VIADD R0, R0, 0xa0 ;  /* 0x000000a000007836 */ /* 0x008fe20000000000 */
[----:B------:R-:W-:Y:S02]  /*3c30*/  SHF.L.U32 R26, R30, 0x1f, RZ ;  /* 0x0000001f1e1a7819 */ /* 0x000fe400000006ff */
[----:B------:R-:W-:Y:S02]  /*3c40*/  ISETP.NE.AND.EX P4, PT, RZ, UR5, PT, P4 ;  /* 0x00000005ff007c0c */ /* 0x000fe4000bf85340 */
[----:B------:R-:W-:Y:S01]  /*3c50*/  PRMT R0, RZ, 0x654, R0 ;  /* 0x00000654ff007816 */ /* 0x000fe20000000000 */
[----:B------:R-:W-:Y:S01]  /*3c60*/  @!PT LDS RZ, [RZ] ;  /* 0x00000000fffff984 */ /* 0x000fe20000000800 */
[----:B------:R-:W-:Y:S01]  /*3c70*/  @!PT LDS RZ, [RZ] ;  /* 0x00000000fffff984 */ /* 0x000fe20000000800 */
[----:B------:R-:W-:Y:S01]  /*3c80*/  @!PT LDS RZ, [RZ] ;  /* 0x00000000fffff984 */ /* 0x000fe20000000800 */
[----:B------:R-:W-:Y:S01]  /*3c90*/  @!PT LDS RZ, [RZ] ;  /* 0x00000000fffff984 */ /* 0x000fe20000000800 */
[----:B------:R3:W-:Y:S06]  /*3ca0*/  MEMBAR.ALL.CTA ;  /* 0x0000000000007992 */ /* 0x0007ec0000008000 */
[----:B---3--:R-:W3:Y:S02]  /*3cb0*/  FENCE.VIEW.ASYNC.S ;  /* 0x00000000000073c6 */ /* 0x008ee40000000000 */
[----:B---3--:R3:W-:Y:S01]  /*3cc0*/  SYNCS.ARRIVE.TRANS64.RED.A1T0 RZ, [R0+URZ], RZ ;  /* 0x000000ff00ff79a7 */ /* 0x0087e200081004ff */
[----:B-1----:R-:W-:Y:S11]  /*3cd0*/  LOP3.LUT P3, RZ, R22, 0x1, RZ, 0xc0, !PT ;  /* 0x0000000116ff7812 */ /* 0x002ff6000786c0ff */
[----:B------:R-:W-:Y:S02]  /*3ce0*/  @!UPT UIADD3 URZ, UPT, UPT, URZ, URZ, URZ ;  /* 0x000000fffffff290 */ /* 0x000fe4000fffe0ff */
[----:B------:R-:W-:Y:S02]  /*3cf0*/  @P3 MOV R13, R20 ;  /* 0x00000014000d3202 */ /* 0x000fe40000000f00 */
[----:B------:R-:W-:Y:S01]  /*3d00*/  @P3 LOP3.LUT R8, R21, 0xffff, RZ, 0xc0, !PT ;  /* 0x0000ffff15083812 */ /* 0x000fe200078ec0ff */
[----:B---3--:R-:W-:Y:S06]  /*3d10*/  @!P0 BRA `(.L_x_72) ;  /* 0x0000000000a48947 */ /* 0x008fec0003800000 */
[----:B------:R-:W-:Y:S01]  /*3d20*/  IMAD.HI.U32 R31, R24, R7, RZ ;  /* 0x00000007181f7227 */ /* 0x000fe200078e00ff */
[----:B------:R-:W-:Y:S02]  /*3d30*/  ISETP.NE.AND P0, PT, R6, 0x1, PT ;  /* 0x000000010600780c */ /* 0x000fe40003f05270 */
[----:B------:R-:W-:Y:S01]  /*3d40*/  ISETP.NE.AND P2, PT, R40, 0x1, PT ;  /* 0x000000012800780c */ /* 0x000fe20003f45270 */
[----:B----4-:R-:W-:Y:S01]  /*3d50*/  IMAD.HI.U32 R34, R19, R16, RZ ;  /* 0x0000001013227227 */ /* 0x010fe200078e00ff */
[----:B------:R-:W-:Y:S02]  /*3d60*/  SHF.R.U32.HI R31, RZ, R18, R31 ;  /* 0x00000012ff1f7219 */ /* 0x000fe4000001161f */
[----:B------:R-:W-:Y:S01]  /*3d70*/  ISETP.NE.AND P5, PT, R2, 0x1, PT ;  /* 0x000000010200780c */ /* 0x000fe20003fa5270 */
[----:B------:R-:W-:Y:S01]  /*3d80*/  IMAD.HI.U32 R36, R13, R16, RZ ;  /* 0x000000100d247227 */ /* 0x000fe200078e00ff */
[----:B------:R-:W-:Y:S02]  /*3d90*/  SHF.R.U32.HI R34, RZ, R17, R34 ;  /* 0x00000011ff227219 */ /* 0x000fe40000011622 */
[----:B------:R-:W-:Y:S01]  /*3da0*/  SEL R3, R24, R31, !P0 ;  /* 0x0000001f18037207 */ /* 0x000fe20004000000 */
[C---:B------:R-:W-:Y:S01]  /*3db0*/  IMAD.HI.U32 R31, R8.reuse, R7, RZ ;  /* 0x00000007081f7227 */ /* 0x040fe200078e00ff */
[----:B------:R-:W-:Y:S02]  /*3dc0*/  SEL R11, R19, R34, !P5 ;  /* 0x00000022130b7207 */ /* 0x000fe40006800000 */
[----:B------:R-:W-:Y:S01]  /*3dd0*/  SHF.R.U32.HI R36, RZ, R17, R36 ;  /* 0x00000011ff247219 */ /* 0x000fe20000011624 */
[----:B------:R-:W-:Y:S01]  /*3de0*/  IMAD.HI.U32 R38, R3, R4, RZ ;  /* 0x0000000403267227 */ /* 0x000fe200078e00ff */
[----:B------:R-:W-:Y:S03]  /*3df0*/  SHF.R.U32.HI R31, RZ, R18, R31 ;  /* 0x00000012ff1f7219 */ /* 0x000fe6000001161f */
[----:B------:R-:W-:Y:S01]  /*3e00*/  IMAD.HI.U32 R34, R11, R4, RZ ;  /* 0x000000040b227227 */ /* 0x000fe200078e00ff */
[----:B------:R-:W-:Y:S02]  /*3e10*/  @P2 SHF.R.U32.HI R3, RZ, R5, R38 ;  /* 0x00000005ff032219 */ /* 0x000fe40000011626 */
[----:B------:R-:W-:Y:S02]  /*3e20*/  SEL R9, R8, R31, !P0 ;  /* 0x0000001f08097207 */ /* 0x000fe40004000000 */
[----:B------:R-:W-:Y:S01]  /*3e30*/  @P2 SHF.R.U32.HI R11, RZ, R5, R34 ;  /* 0x00000005ff0b2219 */ /* 0x000fe20000011622 */
[C---:B------:R-:W-:Y:S01]  /*3e40*/  IMAD R10, R40.reuse, R3, RZ ;  /* 0x00000003280a7224 */ /* 0x040fe200078e02ff */
[----:B------:R-:W-:Y:S01]  /*3e50*/  SEL R3, R13, R36, !P5 ;  /* 0x000000240d037207 */ /* 0x000fe20006800000 */
[C---:B------:R-:W-:Y:S03]  /*3e60*/  IMAD.HI.U32 R14, R9.reuse, R4, RZ ;  /* 0x00000004090e7227 */ /* 0x040fe600078e00ff */
[----:B------:R-:W-:Y:S01]  /*3e70*/  ISETP.GE.AND P0, PT, R9, R10, PT ;  /* 0x0000000a0900720c */ /* 0x000fe20003f06270 */
[C---:B------:R-:W-:Y:S01]  /*3e80*/  IMAD R12, R40.reuse, R11, RZ ;  /* 0x0000000b280c7224 */ /* 0x040fe200078e02ff */
[-C--:B------:R-:W-:Y:S04]  /*3e90*/  SHF.R.U32.HI R14, RZ, R5.reuse, R14 ;  /* 0x00000005ff0e7219 */ /* 0x080fe8000001160e */
[----:B------:R-:W-:Y:S02]  /*3ea0*/  ISETP.GE.OR P0, PT, R3, R12, P0 ;  /* 0x0000000c0300720c */ /* 0x000fe40000706670 */
[----:B------:R-:W-:Y:S05]  /*3eb0*/  SEL R15, R9, R14, !P2 ;  /* 0x0000000e090f7207 */ /* 0x000fea0005000000 */
[----:B------:R-:W-:Y:S04]  /*3ec0*/  IMAD.MOV R14, RZ, RZ, -R15 ;  /* 0x000000ffff0e7224 */ /* 0x000fe800078e0a0f */
[----:B------:R-:W-:Y:S02]  /*3ed0*/  IMAD R14, R40, R14, R9 ;  /* 0x0000000e280e7224 */ /* 0x000fe400078e0209 */
[C---:B------:R-:W-:Y:S05]  /*3ee0*/  @!P0 IMAD.HI.U32 R10, R3.reuse, R4, RZ ;  /* 0x00000004030a8227 */ /* 0x040fea00078e00ff */
[----:B------:R-:W-:Y:S04]  /*3ef0*/  @!P0 SHF.R.U32.HI R10, RZ, R5, R10 ;  /* 0x00000005ff0a8219 */ /* 0x000fe8000001160a */
[----:B------:R-:W-:Y:S01]  /*3f00*/  @!P0 SEL R0, R3, R10, !P2 ;  /* 0x0000000a03008207 */ /* 0x000fe20005000000 */
[----:B------:R-:W-:Y:S03]  /*3f10*/  IMAD.MOV R10, RZ, RZ, -R3 ;  /* 0x000000ffff0a7224 */ /* 0x000fe600078e0a03 */
[----:B------:R-:W-:Y:S01]  /*3f20*/  @!P0 IADD3 R15, PT, PT, R15, -R0, RZ ;  /* 0x800000000f0f8210 */ /* 0x000fe20007ffe0ff */
[----:B------:R-:W-:Y:S01]  /*3f30*/  @!P0 IMAD R0, R11, R14, R0 ;  /* 0x0000000e0b008224 */ /* 0x000fe200078e0200 */
[----:B------:R-:W-:Y:S01]  /*3f40*/  IADD3 R11, PT, PT, -R9, RZ, RZ ;  /* 0x000000ff090b7210 */ /* 0x000fe20007ffe1ff */
[----:B------:R-:W-:Y:S02]  /*3f50*/  IMAD R13, R2, R10, R13 ;  /* 0x0000000a020d7224 */ /* 0x000fe400078e020d */
[----:B------:R-:W-:Y:S02]  /*3f60*/  @!P0 IMAD R9, R15, R40, R3 ;  /* 0x000000280f098224 */ /* 0x000fe400078e0203 */
[----:B------:R-:W-:Y:S02]  /*3f70*/  @!P0 IMAD.MOV.U32 R3, RZ, RZ, R0 ;  /* 0x000000ffff038224 */ /* 0x000fe400078e0000 */
[----:B------:R-:W-:Y:S02]  /*3f80*/  IMAD R8, R6, R11, R8 ;  /* 0x0000000b06087224 */ /* 0x000fe400078e0208 */
[----:B------:R-:W-:Y:S02]  /*3f90*/  IMAD R13, R3, R2, R13 ;  /* 0x00000002030d7224 */ /* 0x000fe400078e020d */
[----:B------:R-:W-:Y:S02]  /*3fa0*/  IMAD R8, R9, R6, R8 ;  /* 0x0000000609087224 */ /* 0x000fe400078e0208 */
.L_x_72:
[----:B------:R-:W-:Y:S05]  /*3fb0*/  BRA.U UP1, `(.L_x_73) ;  /* 0x0000000101107547 */ /* 0x000fea000b800000 */
[----:B------:R-:W-:Y:S04]  /*3fc0*/  MOV R0, UR13 ;  /* 0x0000000d00007c02 */ /* 0x000fe80008000f00 */
[----:B------:R-:W-:Y:S04]  /*3fd0*/  SHF.L.U32 R3, R0, 0x1f, RZ ;  /* 0x0000001f00037819 */ /* 0x000fe800000006ff */
[----:B------:R-:W1:Y:S02]  /*3fe0*/  SYNCS.PHASECHK.TRANS64.TRYWAIT P0, [UR6+0x88], R3 ;  /* 0x00008803ff0075a7 */ /* 0x000e640008001106 */
[----:B-1----:R-:W-:Y:S05]  /*3ff0*/  @!P0 BRA `(.L_x_74) ;  /* 0x00000028009c8947 */ /* 0x002fea0003800000 */
.L_x_73:
[----:B------:R-:W-:Y:S05]  /*4000*/  BRA.U !UP3, `(.L_x_75) ;  /* 0x000000010b347547 */ /* 0x000fea000b800000 */
[----:B------:R-:W-:Y:S01]  /*4010*/  UPLOP3.LUT UP0, UPT, UPT, UPT, UP2, 0x80, 0x8 ;  /* 0x000000000008789c */ /* 0x000fe20003f0f020 */
[----:B-1----:R-:W-:Y:S02]  /*4020*/  HFMA2 R0, -RZ, RZ, 0, 5.9604644775390625e-08 ;  /* 0x00000001ff007431 */ /* 0x002fe400000001ff */
[----:B------:R-:W-:Y:S03]  /*4030*/  IMAD.MOV.U32 R98, RZ, RZ, 0x1 ;  /* 0x00000001ff627424 */ /* 0x000fe600078e00ff */
[----:B------:R-:W-:Y:S05]  /*4040*/  PLOP3.LUT P0, PT, PT, PT, UP0, 0x80, 0x8 ;  /* 0x000000000008781c */ /* 0x000fea0003f0f008 */
[----:B------:R-:W1:Y:S01]  /*4050*/  @UP0 LDCU.64 UR8, c[0x0][0x888] ;  /* 0x00011100ff0807ac */ /* 0x000e620008000a00 */
[----:B------:R-:W-:Y:S07]  /*4060*/  @UP0 UIMAD UR7, UR36, UR4, URZ ;  /* 0x00000004240702a4 */ /* 0x000fee000f8e02ff */
[----:B------:R-:W-:Y:S01]  /*4070*/  @!P0 PRMT R98, R0, 0x7610, R98 ;  /* 0x0000761000628816 */ /* 0x000fe20000000062 */
[----:B-1----:R-:W-:Y:S03]  /*4080*/  @UP0 UIMAD.WIDE UR8, UR7, 0x4, UR8 ;  /* 0x00000004070808a5 */ /* 0x002fe6000f8e0208 */
[----:B------:R-:W1:Y:S03]  /*4090*/  @!UP0 LDCU UR7, c[0x0][0x880] ;  /* 0x00011000ff0787ac */ /* 0x000e660008000800 */
[----:B------:R-:W-:Y:S01]  /*40a0*/  IMAD.U32 R10, RZ, RZ, UR8 ;  /* 0x00000008ff0a7e24 */ /* 0x000fe2000f8e00ff */
[----:B------:R-:W-:Y:S05]  /*40b0*/  MOV R11, UR9 ;  /* 0x00000009000b7c02 */ /* 0x000fea0008000f00 */
[----:B-----5:R3:W5:Y:S02]  /*40c0*/  @P0 LDG.E R48, desc[UR40][R10.64] ;  /* 0x000000280a300981 */ /* 0x020764000c1e1900 */
[----:B-1-3--:R-:W-:Y:S07]  /*40d0*/  @!P0 IMAD.U32 R48, RZ, RZ, UR7 ;  /* 0x00000007ff308e24 */ /* 0x00afee000f8e00ff */
.L_x_75:
[----:B-----5:R-:W-:Y:S01]  /*40e0*/  @!P4 ISETP.EQ.AND P5, PT, R48, RZ, PT ;  /* 0x000000ff3000c20c */ /* 0x020fe20003fa2270 */
[----:B------:R-:W-:Y:S01]  /*40f0*/  @!UPT UIADD3 URZ, UPT, UPT, URZ, URZ, URZ ;  /* 0x000000fffffff290 */ /* 0x000fe2000fffe0ff */
[----:B------:R-:W-:Y:S11]  /*4100*/  @!P4 BRA `(.L_x_76) ;  /* 0x000000000014c947 */ /* 0x000ff60003800000 */
[----:B------:R-:W-:Y:S02]  /*4110*/  LOP3.LUT P0, RZ, R98, 0xff, RZ, 0xc0, !PT ;  /* 0x000000ff62ff7812 */ /* 0x000fe4000780c0ff */
[----:B------:R-:W-:Y:S04]  /*4120*/  PLOP3.LUT P5, PT, PT, PT, UP0, 0x80, 0x8 ;  /* 0x000000000008781c */ /* 0x000fe80003faf008 */
[----:B------:R-:W-:Y:S07]  /*4130*/  PLOP3.LUT P5, PT, P5, PT, PT, 0x8, 0x80 ;  /* 0x000000000080781c */ /* 0x000fee0002fae170 */
[----:B------:R-:W-:Y:S11]  /*4140*/  @P0 ISETP.EQ.AND P5, PT, R48, RZ, PT ;  /* 0x000000ff3000020c */ /* 0x000ff60003fa2270 */
[----:B------:R-:W-:Y:S02]  /*4150*/  @!UPT UIADD3 URZ, UPT, UPT, URZ, URZ, URZ ;  /* 0x000000fffffff290 */ /* 0x000fe4000fffe0ff */
.L_x_76:
[----:B------:R-:W3:Y:S01]  /*4160*/  SYNCS.PHASECHK.TRANS64.TRYWAIT P4, [UR6+0x78], R26 ;  /* 0x0000781aff0075a7 */ /* 0x000ee20008081106 */
[----:B------:R-:W-:Y:S01]  /*4170*/  @P3 SHF.R.U32.HI R27, RZ, 0x10, R21 ;  /* 0x00000010ff1b3819 */ /* 0x000fe20000011615 */
[----:B------:R-:W-:Y:S01]  /*4180*/  VIADD R29, R29, 0x1 ;  /* 0x000000011d1d7836 */ /* 0x000fe20000000000 */
[----:B------:R-:W5:Y:S08]  /*4190*/  LDC.64 R14, c[0x0][0xb10] ;  /* 0x0002c400ff0e7b82 */ /* 0x000f700000000a00 */
[----:B------:R-:W2:Y:S08]  /*41a0*/  LDC.64 R10, c[0x0][0xb18] ;  /* 0x0002c600ff0a7b82 */ /* 0x000eb00000000a00 */
[----:B-1----:R-:W1:Y:S08]  /*41b0*/  @!P1 LDC R0, c[0x0][0xb20] ;  /* 0x0002c800ff009b82 */ /* 0x002e700000000800 */
[----:B------:R-:W4:Y:S01]  /*41c0*/  @!P1 LDC R3, c[0x0][0xb0c] ;  /* 0x0002c300ff039b82 */ /* 0x000f220000000800 */
[----:B-----5:R-:W-:Y:S05]  /*41d0*/  @!P1 IMAD.HI.U32 R14, R13, R14, RZ ;  /* 0x0000000e0d0e9227 */ /* 0x020fea00078e00ff */
[----:B------:R-:W-:Y:S01]  /*41e0*/  @!P1 SHF.R.U32.HI R14, RZ, R15, R14 ;  /* 0x0000000fff0e9219 */ /* 0x000fe2000001160e */
[----:B--2---:R-:W-:Y:S01]  /*41f0*/  @!P1 IMAD.HI.U32 R11, R8, R11, RZ ;  /* 0x0000000b080b9227 */ /* 0x004fe200078e00ff */
[----:B------:R-:W-:Y:S04]  /*4200*/  @!P1 ISETP.NE.AND P0, PT, R10, 0x1, PT ;  /* 0x000000010a00980c */ /* 0x000fe80003f05270 */
[----:B-1----:R-:W-:Y:S02]  /*4210*/  @!P1 SHF.R.U32.HI R9, RZ, R0, R11 ;  /* 0x00000000ff099219 */ /* 0x002fe4000001160b */
[----:B----4-:R-:W-:Y:S02]  /*4220*/  @!P1 ISETP.NE.AND P2, PT, R3, 0x1, PT ;  /* 0x000000010300980c */ /* 0x010fe40003f45270 */
[----:B------:R-:W-:Y:S02]  /*4230*/  @!P1 SEL R9, R8, R9, !P0 ;  /* 0x0000000908099207 */ /* 0x000fe40004000000 */
[----:B------:R-:W-:Y:S02]  /*4240*/  ELECT P0, URZ, PT ;  /* 0x0000000000ff782f */ /* 0x000fe40003800000 */
[----:B------:R-:W-:Y:S05]  /*4250*/  @!P1 SEL R14, R13, R14, !P2 ;  /* 0x0000000e0d0e9207 */ /* 0x000fea0005000000 */
[----:B------:R-:W-:Y:S02]  /*4260*/  @!P1 IMAD.IADD R0, R9, 0x1, -R14 ;  /* 0x0000000109009824 */ /* 0x000fe400078e0a0e */
[----:B------:R-:W-:Y:S02]  /*4270*/  @!P1 IMAD.IADD R9, R14, 0x1, -R9 ;  /* 0x000000010e099824 */ /* 0x000fe400078e0a09 */
[----:B------:R-:W-:Y:S02]  /*4280*/  @!P1 IMAD R13, R0, R3, R13 ;  /* 0x00000003000d9224 */ /* 0x000fe400078e020d */
[----:B------:R-:W-:Y:S01]  /*4290*/  @!P1 IMAD R8, R9, R10, R8 ;  /* 0x0000000a09089224 */ /* 0x000fe200078e0208 */
[----:B---3--:R-:W-:Y:S06]  /*42a0*/  @!P4 BRA `(.L_x_77) ;  /* 0x000000280008c947 */ /* 0x008fec0003800000 */
.L_x_134:
[----:B------:R-:W-:Y:S01]  /*42b0*/  PLOP3.LUT P5, PT, P5, P0, PT, 0xf2, 0x2f ;  /* 0x00000000002f781c */ /* 0x000fe20002fa1e72 */
[----:B------:R-:W-:Y:S01]  /*42c0*/  UMOV UR14, 0x0 ;  /* 0x00000000000e7882 */ /* 0x000fe20000000000 */
[----:B------:R-:W-:Y:S01]  /*42d0*/  LOP3.LUT R30, R30, 0x1, RZ, 0x3c, !PT ;  /* 0x000000011e1e7812 */ /* 0x000fe200078e3cff */
[----:B------:R-:W-:Y:S01]  /*42e0*/  UMOV UR15, 0x10000000 ;  /* 0x10000000000f7882 */ /* 0x000fe20000000000 */
[----:B------:R-:W-:Y:S01]  /*42f0*/  UMOV UR12, UR36 ;  /* 0x00000024000c7c82 */ /* 0x000fe20008000000 */
[----:B------:R-:W-:Y:S08]  /*4300*/  @P3 R2UR UR36, R27 ;  /* 0x000000001b2432ca */ /* 0x000ff000000e0000 */
[----:B-1----:R-:W-:Y:S01]  /*4310*/  @!P5 IADD3 R3, P0, PT, R32, 0x580, RZ ;  /* 0x000005802003d810 */ /* 0x002fe20007f1e0ff */
[----:B------:R-:W-:Y:S01]  /*4320*/  @!P5 IMAD.SHL.U32 R97, R97, 0x40, RZ ;  /* 0x000000406161d824 */ /* 0x000fe200078e00ff */
[----:B------:R-:W-:Y:S01]  /*4330*/  VOTEU.ALL UP1, P5 ;  /* 0x0000000000ff7886 */ /* 0x000fe20002820000 */
[----:B------:R-:W-:Y:S01]  /*4340*/  @!P5 IMAD.SHL.U32 R99, R99, 0x40, RZ ;  /* 0x000000406363d824 */ /* 0x000fe200078e00ff */
[----:B------:R-:W-:Y:S01]  /*4350*/  @!P5 R2UR UR8, R3 ;  /* 0x000000000308d2ca */ /* 0x000fe200000e0000 */
[----:B------:R-:W-:Y:S01]  /*4360*/  @!P5 IMAD.X R0, RZ, RZ, R33, P0 ;  /* 0x000000ffff00d224 */ /* 0x000fe200000e0621 */
[----:B------:R-:W-:Y:S01]  /*4370*/  @!P5 R2UR UR10, R97 ;  /* 0x00000000610ad2ca */ /* 0x000fe200000e0000 */
[----:B------:R-:W-:Y:S01]  /*4380*/  @!UP1 UIADD3 UR9, UPT, UPT, UR6, 0x70, URZ ;  /* 0x0000007006099890 */ /* 0x000fe2000fffe0ff */
[----:B------:R-:W-:Y:S01]  /*4390*/  @!P5 R2UR UR11, R99 ;  /* 0x00000000630bd2ca */ /* 0x000fe200000e0000 */
[----:B------:R-:W-:Y:S01]  /*43a0*/  IMAD.IADD R97, R8, 0x1, R81 ;  /* 0x0000000108617824 */ /* 0x000fe200078e0251 */
[----:B------:R-:W-:Y:S01]  /*43b0*/  @!P5 R2UR UR7, R0 ;  /* 0x000000000007d2ca */ /* 0x000fe200000e0000 */
[----:B------:R-:W-:Y:S01]  /*43c0*/  IMAD.IADD R99, R13, 0x1, R96 ;  /* 0x000000010d637824 */ /* 0x000fe200078e0260 */
[C---:B------:R-:W-:Y:S04]  /*43d0*/  ISETP.NE.AND P0, PT, R29.reuse, 0x2, PT ;  /* 0x000000021d00780c */ /* 0x040fe80003f05270 */
[----:B------:R-:W-:Y:S01]  /*43e0*/  SEL R3, RZ, 0x1, P0 ;  /* 0x00000001ff037807 */ /* 0x000fe20000000000 */
[----:B------:R-:W-:Y:S01]  /*43f0*/  IMAD.U32 R10, RZ, RZ, UR8 ;  /* 0x00000008ff0a7e24 */ /* 0x000fe2000f8e00ff */
[----:B------:R-:W-:Y:S01]  /*4400*/  @!UP1 UIADD3 UR8, UPT, UPT, UR6, 0x200, URZ ;  /* 0x0000020006089890 */ /* 0x000fe2000fffe0ff */
[----:B------:R-:W-:Y:S01]  /*4410*/  SEL R29, R29, RZ, P0 ;  /* 0x000000ff1d1d7207 */ /* 0x000fe20000000000 */
[----:B------:R-:W-:Y:S01]  /*4420*/  VOTEU.ALL UP1, P5 ;  /* 0x0000000000ff7886 */ /* 0x000fe20002820000 */
[----:B------:R-:W-:Y:S02]  /*4430*/  LOP3.LUT R28, R28, R3, RZ, 0x3c, !PT ;  /* 0x000000031c1c7212 */ /* 0x000fe400078e3cff */
[----:B------:R-:W-:Y:S01]  /*4440*/  IMAD.U32 R11, RZ, RZ, UR7 ;  /* 0x00000007ff0b7e24 */ /* 0x000fe2000f8e00ff */
[----:B------:R-:W-:Y:S04]  /*4450*/  @!P5 R2UR UR16, R10 ;  /* 0x000000000a10d2ca */ /* 0x000fe800000e0000 */
[----:B------:R-:W-:Y:S11]  /*4460*/  @!P5 R2UR UR17, R11 ;  /* 0x000000000b11d2ca */ /* 0x000ff600000e0000 */
[----:B------:R-:W-:Y:S02]  /*4470*/  @!UPT UIADD3 URZ, UPT, UPT, URZ, URZ, URZ ;  /* 0x000000fffffff290 */ /* 0x000fe4000fffe0ff */
[----:B------:R3:W-:Y:S01]  /*4480*/  @!UP1 UTMALDG.3D [UR8], [UR16], desc[UR14] ;  /* 0x00000e08100095b4 */ /* 0x0007e20008011000 */
[----:B------:R3:W-:Y:S01]  /*4490*/  @!P5 SYNCS.ARRIVE.TRANS64.RED.A0TR RZ, [UR6+0x70], R25 ;  /* 0x00007019ffffd9a7 */ /* 0x0007e20008300406 */
[----:B------:R-:W-:Y:S01]  /*44a0*/  UPLOP3.LUT UP1, UPT, UPT, UPT, UPT, 0x80, 0x8 ;  /* 0x000000000008789c */ /* 0x000fe20003f2f070 */
[----:B------:R-:W-:Y:S01]  /*44b0*/  SYNCS.ARRIVE.TRANS64.RED.A1T0 RZ, [UR37], RZ ;  /* 0x000000ffffff79a7 */ /* 0x000fe20008100425 */
[----:B------:R-:W-:Y:S09]  /*44c0*/  @P3 BRA `(.L_x_78) ;  /* 0xfffffff400b43947 */ /* 0x000ff2000383ffff */
[----:B------:R-:W-:Y:S07]  /*44d0*/  MOV R0, UR6 ;  /* 0x0000000600007c02 */ /* 0x000fee0008000f00 */
.L_x_79:
[----:B-1----:R-:W-:-:S04]  /*44e0*/  SHF.L.U32 R3, R30, 0x1f, RZ ;  /* 0x0000001f1e037819 */ /* 0x002fc800000006ff */
[----:B------:R1:W2:Y:S03]  /*44f0*/  SYNCS.PHASECHK.TRANS64.TRYWAIT P0, [R0+URZ+0x78], R3 ;  /* 0x00007803000075a7 */ /* 0x0002a600080011ff */
[----:B--2---:R-:W-:Y:S05]  /*4500*/  @!P0 NANOSLEEP.SYNCS 0x989680 ;  /* 0x009896800000895d */ /* 0x004fea0003900000 */
[----:B------:R-:W2:Y:S02]  /*4510*/  @!P0 SYNCS.PHASECHK.TRANS64 P0, [R0+URZ+0x78], R3 ;  /* 0x00007803000085a7 */ /* 0x000ea400080010ff */
[----:B--23--:R-:W-:Y:S05]  /*4520*/  @P0 EXIT ;  /* 0x000000000000094d */ /* 0x00cfea0003800000 */
[----:B------:R-:W-:Y:S05]  /*4530*/  BRA `(.L_x_79) ;  /* 0xfffffffc00e87947 */ /* 0x000fea000383ffff */
.L_x_70:
[----:B------:R-:W-:-:S06]  /*4540*/  UISETP.GE.AND UP1, UPT, UR8, 0x4, UPT ;  /* 0x000000040800788c */ /* 0x000fcc000bf26270 */
[----:B------:R-:W-:-:S13]  /*4550*/  PLOP3.LUT P0, PT, PT, PT, UP1, 0x80, 0x8 ;  /* 0x000000000008781c */ /* 0x000fda0003f0f018 */
[----:B------:R-:W-:Y:S05]  /*4560*/  @!P0 EXIT ;  /* 0x000000000000894d */ /* 0x000fea0003800000 */
[----:B------:R-:W-:Y:S01]  /*4570*/  BAR.SYNC.DEFER_BLOCKING 0x6, 0xa0 ;  /* 0x0182800000007b1d */ /* 0x000fe20000010000 */
[C---:B------:R-:W-:Y:S02]  /*4580*/  IMAD.SHL.U32 R5, R103.reuse, 0x40, RZ ;  /* 0x0000004067057824 */ /* 0x040fe400078e00ff */
[----:B------:R-:W-:Y:S02]  /*4590*/  HFMA2 R113, -RZ, RZ, 0, 0 ;  /* 0x00000000ff717431 */ /* 0x000fe400000001ff */
[C---:B------:R-:W-:Y:S01]  /*45a0*/  IMAD.SHL.U32 R0, R103.reuse, 0x20, RZ ;  /* 0x0000002067007824 */ /* 0x040fe200078e00ff */
[----:B------:R-:W-:Y:S01]  /*45b0*/  CS2R R108, SRZ ;  /* 0x00000000006c7805 */ /* 0x000fe2000001ff00 */
[----:B------:R-:W-:Y:S01]  /*45c0*/  IMAD.SHL.U32 R105, R103, 0x8, RZ ;  /* 0x0000000867697824 */ /* 0x000fe200078e00ff */
[----:B------:R-:W-:Y:S01]  /*45d0*/  UMOV UR43, 0x400 ;  /* 0x00000400002b7882 */ /* 0x000fe20000000000 */
[----:B------:R-:W-:Y:S01]  /*45e0*/  LOP3.LUT R2, R5, 0x180, RZ, 0xc0, !PT ;  /* 0x0000018005027812 */ /* 0x000fe200078ec0ff */
[----:B------:R-:W-:Y:S01]  /*45f0*/  ULEA UR43, UR37, UR43, 0x18 ;  /* 0x0000002b252b7291 */ /* 0x000fe2000f8ec0ff */
[----:B------:R-:W1:Y:S01]  /*4600*/  LDC R101, c[0x0][0x370] ;  /* 0x0000dc00ff657b82 */ /* 0x000e620000000800 */
[----:B------:R-:W-:Y:S01]  /*4610*/  LOP3.LUT R0, R0, 0xc00, RZ, 0xc0, !PT ;  /* 0x00000c0000007812 */ /* 0x000fe200078ec0ff */
[C---:B------:R-:W-:Y:S01]  /*4620*/  IMAD.U32 R46, R103.reuse, 0x10000, RZ ;  /* 0x00010000672e7824 */ /* 0x040fe200078e00ff */
[----:B------:R-:W-:Y:S01]  /*4630*/  LOP3.LUT R105, R2, 0x30, R105, 0xf8, !PT ;  /* 0x0000003002697812 */ /* 0x000fe200078ef869 */
[C---:B------:R-:W-:Y:S01]  /*4640*/  IMAD.SHL.U32 R2, R103.reuse, 0x2, RZ ;  /* 0x0000000267027824 */ /* 0x040fe200078e00ff */
[--C-:B------:R-:W-:Y:S01]  /*4650*/  LOP3.LUT R0, R0, 0x40, R5.reuse, 0xf8, !PT ;  /* 0x0000004000007812 */ /* 0x100fe200078ef805 */
[----:B------:R-:W-:Y:S01]  /*4660*/  IMAD.SHL.U32 R104, R103, 0x10, RZ ;  /* 0x0000001067687824 */ /* 0x000fe200078e00ff */
[----:B------:R-:W-:Y:S01]  /*4670*/  UIADD3 UR4, UPT, UPT, UR43, 0x1200, URZ ;  /* 0x000012002b047890 */ /* 0x000fe2000fffe0ff */
[----:B------:R-:W2:Y:S01]  /*4680*/  LDC R42, c[0x0][0xb0c] ;  /* 0x0002c300ff2a7b82 */ /* 0x000ea20000000800 */
[----:B------:R-:W-:Y:S01]  /*4690*/  LOP3.LUT R105, R105, 0x20, R2, 0x78, !PT ;  /* 0x0000002069697812 */ /* 0x000fe200078e7802 */
[----:B------:R-:W-:Y:S01]  /*46a0*/  IMAD.MOV.U32 R44, RZ, RZ, RZ ;  /* 0x000000ffff2c7224 */ /* 0x000fe200078e00ff */
[----:B------:R-:W-:Y:S01]  /*46b0*/  LOP3.LUT R0, R0, 0x200, R5, 0xf8, !PT ;  /* 0x0000020000007812 */ /* 0x000fe200078ef805 */
[----:B------:R-:W-:Y:S01]  /*46c0*/  IMAD.MOV.U32 R110, RZ, RZ, RZ ;  /* 0x000000ffff6e7224 */ /* 0x000fe200078e00ff */
[----:B------:R-:W-:Y:S01]  /*46d0*/  LOP3.LUT R46, R46, 0x600000, RZ, 0xc0, !PT ;  /* 0x006000002e2e7812 */ /* 0x000fe200078ec0ff */
[----:B------:R-:W-:Y:S01]  /*46e0*/  IMAD.U32 R111, RZ, RZ, UR4 ;  /* 0x00000004ff6f7e24 */ /* 0x000fe2000f8e00ff */
[----:B------:R-:W4:Y:S01]  /*46f0*/  LDS R3, [UR43+0x140] ;  /* 0x0001402bff037984 */ /* 0x000f220008000800 */
[----:B------:R-:W1:Y:S01]  /*4700*/  LDC R100, c[0x0][0xb20] ;  /* 0x0002c800ff647b82 */ /* 0x000e620000000800 */
[----:B------:R-:W-:Y:S01]  /*4710*/  LOP3.LUT R105, R0, R105, RZ, 0xfc, !PT ;  /* 0x0000006900697212 */ /* 0x000fe200078efcff */
[----:B------:R-:W1:Y:S01]  /*4720*/  LDCU.64 UR46, c[0x0][0x348] ;  /* 0x00006900ff2e77ac */ /* 0x000e620008000a00 */
[----:B------:R-:W-:-:S02]  /*4730*/  LOP3.LUT R104, R104, 0x20, RZ, 0xc0, !PT ;  /* 0x0000002068687812 */ /* 0x000fc400078ec0ff */
[----:B------:R-:W-:Y:S01]  /*4740*/  IADD3 R5, PT, PT, R105, UR43, RZ ;  /* 0x0000002b69057c10 */ /* 0x000fe2000fffe0ff */
[----:B------:R-:W1:Y:S02]  /*4750*/  LDCU.64 UR38, c[0x0][0x888] ;  /* 0x00011100ff2677ac */ /* 0x000e640008000a00 */
[----:B------:R-:W1:Y:S01]  /*4760*/  LDC R41, c[0x0][0xb30] ;  /* 0x0002cc00ff297b82 */ /* 0x000e620000000800 */
[----:B------:R-:W-:Y:S01]  /*4770*/  IADD3 R104, PT, PT, -R104, 0x200, R5 ;  /* 0x0000020068687810 */ /* 0x000fe20007ffe105 */
[----:B------:R-:W-:-:S06]  /*4780*/  UIADD3 UR42, UPT, UPT, UR43, 0x200, URZ ;  /* 0x000002002b2a7890 */ /* 0x000fcc000fffe0ff */
[----:B------:R-:W1:Y:S08]  /*4790*/  LDC.64 R90, c[0x0][0xb10] ;  /* 0x0002c400ff5a7b82 */ /* 0x000e700000000a00 */
[----:B------:R-:W1:Y:S08]  /*47a0*/  LDC.64 R38, c[0x0][0xb18] ;  /* 0x0002c600ff267b82 */ /* 0x000e700000000a00 */
[----:B------:R-:W1:Y:S01]  /*47b0*/  LDC.64 R86, c[0x0][0x888] ;  /* 0x00022200ff567b82 */ /* 0x000e620000000a00 */
[----:B----4-:R-:W-:-:S07]  /*47c0*/  IMAD.IADD R46, R3, 0x1, R46 ;  /* 0x00000001032e7824 */ /* 0x010fce00078e022e */
[----:B------:R-:W4:Y:S08]  /*47d0*/  LDC.64 R36, c[0x0][0xb28] ;  /* 0x0002ca00ff247b82 */ /* 0x000f300000000a00 */
[----:B------:R-:W1:Y:S08]  /*47e0*/  LDC.64 R88, c[0x0][0x890] ;  /* 0x00022400ff587b82 */ /* 0x000e700000000a00 */
[----:B------:R-:W1:Y:S08]  /*47f0*/  LDC.64 R84, c[0x0][0x8b0] ;  /* 0x00022c00ff547b82 */ /* 0x000e700000000a00 */
[----:B------:R-:W1:Y:S08]  /*4800*/  LDC.64 R82, c[0x0][0x8a8] ;  /* 0x00022a00ff527b82 */ /* 0x000e700000000a00 */
[----:B--2---:R-:W1:Y:S02]  /*4810*/  LDC R102, c[0x0][0x374] ;  /* 0x0000dd00ff667b82 */ /* 0x004e640000000800 */
.L_x_97:
[----:B------:R-:W-:Y:S02]  /*4820*/  LEA R0, R113, UR43, 0x3 ;  /* 0x0000002b71007c11 */ /* 0x000fe4000f8e18ff */
[----:B------:R-:W-:Y:S02]  /*4830*/  SHF.L.U32 R3, R109, 0x1f, RZ ;  /* 0x0000001f6d037819 */ /* 0x000fe400000006ff */
[----:B------:R-:W-:Y:S02]  /*4840*/  LEA R16, R113, UR43, 0x4 ;  /* 0x0000002b71107c11 */ /* 0x000fe4000f8e20ff */
[----:B--2---:R-:W2:Y:S02]  /*4850*/  SYNCS.PHASECHK.TRANS64.TRYWAIT P0, [R0+URZ+0x90], R3 ;  /* 0x00009003000075a7 */ /* 0x004ea400080011ff */
[----:B-12---:R-:W-:Y:S05]  /*4860*/  @!P0 BRA `(.L_x_80) ;  /* 0x0000002000b08947 */ /* 0x006fea0003800000 */
.L_x_135:
[----:B------:R-:W4:Y:S01]  /*4870*/  LDC.64 R12, c[0x0][0xb10] ;  /* 0x0002c400ff0c7b82 */ /* 0x000f220000000a00 */
[----:B------:R-:W4:Y:S01]  /*4880*/  LDS.128 R16, [R16+0x120] ;  /* 0x0001200010107984 */ /* 0x000f220000000c00 */
[----:B-1----:R-:W-:Y:S01]  /*4890*/  ISETP.NE.AND P1, PT, R41, 0x1, PT ;  /* 0x000000012900780c */ /* 0x002fe20003f25270 */
[----:B--2---:R-:W-:Y:S01]  /*48a0*/  VIADD R0, R0, 0xa0 ;  /* 0x000000a000007836 */ /* 0x004fe20000000000 */
[----:B---3--:R-:W-:Y:S04]  /*48b0*/  ISETP.GE.AND P0, PT, R40, 0x1, PT ;  /* 0x000000012800780c */ /* 0x008fe80003f06270 */
[----:B------:R-:W1:Y:S01]  /*48c0*/  LDC.64 R10, c[0x0][0xb18] ;  /* 0x0002c600ff0a7b82 */ /* 0x000e620000000a00 */
[----:B------:R-:W-:Y:S01]  /*48d0*/  PRMT R0, RZ, 0x654, R0 ;  /* 0x00000654ff007816 */ /* 0x000fe20000000000 */
[----:B------:R-:W-:Y:S01]  /*48e0*/  @!PT LDS RZ, [RZ] ;  /* 0x00000000fffff984 */ /* 0x000fe20000000800 */
[----:B------:R-:W-:Y:S01]  /*48f0*/  @!PT LDS RZ, [RZ] ;  /* 0x00000000fffff984 */ /* 0x000fe20000000800 */
[----:B------:R-:W-:Y:S01]  /*4900*/  @!PT LDS RZ, [RZ] ;  /* 0x00000000fffff984 */ /* 0x000fe20000000800 */
[----:B------:R-:W-:Y:S01]  /*4910*/  @!PT LDS RZ, [RZ] ;  /* 0x00000000fffff984 */ /* 0x000fe20000000800 */
[----:B------:R2:W-:Y:S06]  /*4920*/  MEMBAR.ALL.CTA ;  /* 0x0000000000007992 */ /* 0x0005ec0000008000 */
[----:B--2---:R-:W2:Y:S01]  /*4930*/  FENCE.VIEW.ASYNC.S ;  /* 0x00000000000073c6 */ /* 0x004ea20000000000 */
[----:B------:R-:W3:Y:S08]  /*4940*/  @!P1 LDC R14, c[0x0][0xb20] ;  /* 0x0002c800ff0e9b82 */ /* 0x000ef00000000800 */
[----:B------:R-:W1:Y:S01]  /*4950*/  @!P1 LDC R9, c[0x0][0xb0c] ;  /* 0x0002c300ff099b82 */ /* 0x000e620000000800 */
[----:B--2---:R2:W-:Y:S01]  /*4960*/  SYNCS.ARRIVE.TRANS64.RED.A1T0 RZ, [R0+URZ], RZ ;  /* 0x000000ff00ff79a7 */ /* 0x0045e200081004ff */
[----:B----4-:R-:W-:Y:S04]  /*4970*/  LOP3.LUT P4, RZ, R18, 0x1, RZ, 0xc0, !PT ;  /* 0x0000000112ff7812 */ /* 0x010fe8000788c0ff */
[----:B------:R-:W-:Y:S09]  /*4980*/  P2R R112, PR, RZ, 0x10 ;  /* 0x00000010ff707803 */ /* 0x000ff20000000000 */
[----:B------:R-:W-:Y:S02]  /*4990*/  @P4 MOV R45, R16 ;  /* 0x00000010002d4202 */ /* 0x000fe40000000f00 */
[----:B------:R-:W-:Y:S01]  /*49a0*/  @P4 LOP3.LUT R43, R17, 0xffff, RZ, 0xc0, !PT ;  /* 0x0000ffff112b4812 */ /* 0x000fe200078ec0ff */
[----:B--2---:R-:W-:Y:S06]  /*49b0*/  @!P0 BRA `(.L_x_81) ;  /* 0x0000000000a48947 */ /* 0x004fec0003800000 */
[----:B------:R-:W-:Y:S01]  /*49c0*/  IMAD.HI.U32 R21, R102, R39, RZ ;  /* 0x0000002766157227 */ /* 0x000fe200078e00ff */
[----:B------:R-:W-:Y:S02]  /*49d0*/  ISETP.NE.AND P0, PT, R38, 0x1, PT ;  /* 0x000000012600780c */ /* 0x000fe40003f05270 */
[----:B------:R-:W-:Y:S01]  /*49e0*/  ISETP.NE.AND P2, PT, R40, 0x1, PT ;  /* 0x000000012800780c */ /* 0x000fe20003f45270 */
[----:B------:R-:W-:Y:S01]  /*49f0*/  IMAD.HI.U32 R20, R101, R90, RZ ;  /* 0x0000005a65147227 */ /* 0x000fe200078e00ff */
[----:B------:R-:W-:Y:S02]  /*4a00*/  SHF.R.U32.HI R21, RZ, R100, R21 ;  /* 0x00000064ff157219 */ /* 0x000fe40000011615 */
[----:B------:R-:W-:Y:S01]  /*4a10*/  ISETP.NE.AND P3, PT, R42, 0x1, PT ;  /* 0x000000012a00780c */ /* 0x000fe20003f65270 */
[----:B------:R-:W-:Y:S01]  /*4a20*/  IMAD.HI.U32 R24, R45, R90, RZ ;  /* 0x0000005a2d187227 */ /* 0x000fe200078e00ff */
[----:B------:R-:W-:Y:S02]  /*4a30*/  SHF.R.U32.HI R20, RZ, R91, R20 ;  /* 0x0000005bff147219 */ /* 0x000fe40000011614 */
[----:B------:R-:W-:Y:S01]  /*4a40*/  SEL R3, R102, R21, !P0 ;  /* 0x0000001566037207 */ /* 0x000fe20004000000 */
[----:B------:R-:W-:Y:S01]  /*4a50*/  IMAD.HI.U32 R21, R43, R39, RZ ;  /* 0x000000272b157227 */ /* 0x000fe200078e00ff */
[----:B------:R-:W-:Y:S02]  /*4a60*/  SEL R7, R101, R20, !P3 ;  /* 0x0000001465077207 */ /* 0x000fe40005800000 */
[----:B------:R-:W-:Y:S01]  /*4a70*/  SHF.R.U32.HI R24, RZ, R91, R24 ;  /* 0x0000005bff187219 */ /* 0x000fe20000011618 */
[-C--:B------:R-:W-:Y:S04]  /*4a80*/  IMAD.HI.U32 R20, R3, R36.reuse, RZ ;  /* 0x0000002403147227 */ /* 0x080fe800078e00ff */
[----:B------:R-:W-:Y:S01]  /*4a90*/  IMAD.HI.U32 R22, R7, R36, RZ ;  /* 0x0000002407167227 */ /* 0x000fe200078e00ff */
[-C--:B------:R-:W-:Y:S02]  /*4aa0*/  @P2 SHF.R.U32.HI R3, RZ, R37.reuse, R20 ;  /* 0x00000025ff032219 */ /* 0x080fe40000011614 */
[----:B------:R-:W-:Y:S02]  /*4ab0*/  SHF.R.U32.HI R20, RZ, R100, R21 ;  /* 0x00000064ff147219 */ /* 0x000fe40000011615 */
[----:B------:R-:W-:Y:S01]  /*4ac0*/  @P2 SHF.R.U32.HI R7, RZ, R37, R22 ;  /* 0x00000025ff072219 */ /* 0x000fe20000011616 */
[C---:B------:R-:W-:Y:S01]  /*4ad0*/  IMAD R2, R40.reuse, R3, RZ ;  /* 0x0000000328027224 */ /* 0x040fe200078e02ff */
[----:B------:R-:W-:Y:S02]  /*4ae0*/  SEL R5, R43, R20, !P0 ;  /* 0x000000142b057207 */ /* 0x000fe40004000000 */
[----:B------:R-:W-:Y:S01]  /*4af0*/  SEL R3, R45, R24, !P3 ;  /* 0x000000182d037207 */ /* 0x000fe20005800000 */
[----:B------:R-:W-:Y:S01]  /*4b00*/  IMAD R4, R40, R7, RZ ;  /* 0x0000000728047224 */ /* 0x000fe200078e02ff */
[C---:B------:R-:W-:Y:S01]  /*4b10*/  ISETP.GE.AND P0, PT, R5.reuse, R2, PT ;  /* 0x000000020500720c */ /* 0x040fe20003f06270 */
[----:B------:R-:W-:Y:S03]  /*4b20*/  IMAD.HI.U32 R6, R5, R36, RZ ;  /* 0x0000002405067227 */ /* 0x000fe600078e00ff */
[----:B------:R-:W-:Y:S01]  /*4b30*/  ISETP.GE.OR P0, PT, R3, R4, P0 ;  /* 0x000000040300720c */ /* 0x000fe20000706670 */
[----:B------:R-:W-:Y:S01]  /*4b40*/  IMAD.MOV R4, RZ, RZ, -R3 ;  /* 0x000000ffff047224 */ /* 0x000fe200078e0a03 */
[-C--:B------:R-:W-:Y:S03]  /*4b50*/  SHF.R.U32.HI R6, RZ, R37.reuse, R6 ;  /* 0x00000025ff067219 */ /* 0x080fe60000011606 */
[----:B------:R-:W-:Y:S01]  /*4b60*/  IMAD R45, R42, R4, R45 ;  /* 0x000000042a2d7224 */ /* 0x000fe200078e022d */
[----:B------:R-:W-:Y:S05]  /*4b70*/  SEL R15, R5, R6, !P2 ;  /* 0x00000006050f7207 */ /* 0x000fea0005000000 */
[----:B------:R-:W-:Y:S02]  /*4b80*/  IMAD.MOV R6, RZ, RZ, -R15 ;  /* 0x000000ffff067224 */ /* 0x000fe400078e0a0f */
[C---:B------:R-:W-:Y:S04]  /*4b90*/  @!P0 IMAD.HI.U32 R2, R3.reuse, R36, RZ ;  /* 0x0000002403028227 */ /* 0x040fe800078e00ff */
[----:B------:R-:W-:Y:S01]  /*4ba0*/  IMAD R6, R40, R6, R5 ;  /* 0x0000000628067224 */ /* 0x000fe200078e0205 */
[----:B------:R-:W-:Y:S04]  /*4bb0*/  @!P0 SHF.R.U32.HI R2, RZ, R37, R2 ;  /* 0x00000025ff028219 */ /* 0x000fe80000011602 */
[----:B------:R-:W-:Y:S02]  /*4bc0*/  @!P0 SEL R0, R3, R2, !P2 ;  /* 0x0000000203008207 */ /* 0x000fe40005000000 */
[----:B------:R-:W-:Y:S02]  /*4bd0*/  IADD3 R2, PT, PT, -R5, RZ, RZ ;  /* 0x000000ff05027210 */ /* 0x000fe40007ffe1ff */
[----:B------:R-:W-:Y:S01]  /*4be0*/  @!P0 IADD3 R8, PT, PT, R15, -R0, RZ ;  /* 0x800000000f088210 */ /* 0x000fe20007ffe0ff */
[----:B------:R-:W-:Y:S02]  /*4bf0*/  @!P0 IMAD R0, R7, R6, R0 ;  /* 0x0000000607008224 */ /* 0x000fe400078e0200 */
[----:B------:R-:W-:Y:S02]  /*4c00*/  IMAD R43, R38, R2, R43 ;  /* 0x00000002262b7224 */ /* 0x000fe400078e022b */
[----:B------:R-:W-:Y:S02]  /*4c10*/  @!P0 IMAD R5, R8, R40, R3 ;  /* 0x0000002808058224 */ /* 0x000fe400078e0203 */
[----:B------:R-:W-:Y:S04]  /*4c20*/  @!P0 IMAD.MOV.U32 R3, RZ, RZ, R0 ;  /* 0x000000ffff038224 */ /* 0x000fe800078e0000 */
[----:B------:R-:W-:Y:S02]  /*4c30*/  IMAD R45, R3, R42, R45 ;  /* 0x0000002a032d7224 */ /* 0x000fe400078e022d */
[----:B------:R-:W-:Y:S07]  /*4c40*/  IMAD R43, R5, R38, R43 ;  /* 0x00000026052b7224 */ /* 0x000fee00078e022b */
.L_x_81:
[----:B------:R-:W-:Y:S01]  /*4c50*/  @!P1 IMAD.HI.U32 R0, R45, R12, RZ ;  /* 0x0000000c2d009227 */ /* 0x000fe200078e00ff */
[----:B-1----:R-:W-:Y:S01]  /*4c60*/  @!P1 ISETP.NE.AND P0, PT, R10, 0x1, PT ;  /* 0x000000010a00980c */ /* 0x002fe20003f05270 */
[----:B------:R-:W-:Y:S01]  /*4c70*/  ULOP3.LUT UP0, URZ, UR42, 0x1b0, URZ, 0xc0, !UPT ;  /* 0x000001b02aff7892 */ /* 0x000fe2000f80c0ff */
[----:B------:R-:W-:Y:S01]  /*4c80*/  @!P1 ISETP.NE.AND P2, PT, R9, 0x1, PT ;  /* 0x000000010900980c */ /* 0x000fe20003f45270 */
[----:B------:R-:W-:Y:S01]  /*4c90*/  @!P1 IMAD.HI.U32 R3, R43, R11, RZ ;  /* 0x0000000b2b039227 */ /* 0x000fe200078e00ff */
[----:B------:R-:W-:Y:S02]  /*4ca0*/  @!P1 SHF.R.U32.HI R0, RZ, R13, R0 ;  /* 0x0000000dff009219 */ /* 0x000fe40000011600 */
[----:B------:R-:W-:Y:S01]  /*4cb0*/  @P4 SHF.R.U32.HI R107, RZ, 0x10, R17 ;  /* 0x00000010ff6b4819 */ /* 0x000fe20000011611 */
[----:B------:R-:W-:Y:S01]  /*4cc0*/  VIADD R113, R113, 0x1 ;  /* 0x0000000171717836 */ /* 0x000fe20000000000 */
[----:B---3--:R-:W-:Y:S02]  /*4cd0*/  @!P1 SHF.R.U32.HI R2, RZ, R14, R3 ;  /* 0x0000000eff029219 */ /* 0x008fe40000011603 */
[----:B------:R-:W-:Y:S02]  /*4ce0*/  @!P1 SEL R3, R45, R0, !P2 ;  /* 0x000000002d039207 */ /* 0x000fe40005000000 */
[----:B------:R-:W-:Y:S05]  /*4cf0*/  @!P1 SEL R2, R43, R2, !P0 ;  /* 0x000000022b029207 */ /* 0x000fea0004000000 */
[----:B------:R-:W-:Y:S02]  /*4d00*/  @!P1 IMAD.IADD R0, R2, 0x1, -R3 ;  /* 0x0000000102009824 */ /* 0x000fe400078e0a03 */
[----:B------:R-:W-:Y:S02]  /*4d10*/  @!P1 IMAD.IADD R2, R3, 0x1, -R2 ;  /* 0x0000000103029824 */ /* 0x000fe400078e0a02 */
[----:B------:R-:W-:Y:S02]  /*4d20*/  @!P1 IMAD R45, R0, R9, R45 ;  /* 0x00000009002d9224 */ /* 0x000fe400078e022d */
[----:B------:R-:W-:Y:S01]  /*4d30*/  @!P1 IMAD R43, R2, R10, R43 ;  /* 0x0000000a022b9224 */ /* 0x000fe200078e022b */
[----:B------:R-:W-:Y:S06]  /*4d40*/  BRA.U !UP0, `(.L_x_82) ;  /* 0x0000000108407547 */ /* 0x000fec000b800000 */
[----:B------:R-:W1:Y:S01]  /*4d50*/  LDCU.64 UR8, c[0x4][0x80] ;  /* 0x01001000ff0877ac */ /* 0x000e620008000a00 */
[----:B------:R-:W-:Y:S01]  /*4d60*/  MOV R3, 0x0 ;  /* 0x0000000000037802 */ /* 0x000fe20000000f00 */
[----:B------:R-:W-:Y:S02]  /*4d70*/  HFMA2 R12, -RZ, RZ, 0, 5.9604644775390625e-08 ;  /* 0x00000001ff0c7431 */ /* 0x000fe400000001ff */
[----:B------:R-:W-:Y:S02]  /*4d80*/  IMAD.MOV.U32 R8, RZ, RZ, 0x70 ;  /* 0x00000070ff087424 */ /* 0x000fe400078e00ff */
[----:B------:R-:W-:Y:S01]  /*4d90*/  IMAD.MOV.U32 R13, RZ, RZ, RZ ;  /* 0x000000ffff0d7224 */ /* 0x000fe200078e00ff */
[----:B------:R-:W2:Y:S01]  /*4da0*/  LDCU.64 UR6, c[0x4][0x88] ;  /* 0x01001100ff0677ac */ /* 0x000ea20008000a00 */
[----:B------:R-:W3:Y:S01]  /*4db0*/  LDC.64 R2, c[0x4][R3] ;  /* 0x0100000003027b82 */ /* 0x000ee20000000a00 */
[----:B------:R-:W4:Y:S01]  /*4dc0*/  LDCU.64 UR4, c[0x4][0x8] ;  /* 0x01000100ff0477ac */ /* 0x000f220008000a00 */
[----:B-1----:R-:W-:Y:S01]  /*4dd0*/  MOV R5, UR9 ;  /* 0x0000000900057c02 */ /* 0x002fe20008000f00 */
[----:B------:R-:W-:Y:S01]  /*4de0*/  IMAD.U32 R4, RZ, RZ, UR8 ;  /* 0x00000008ff047e24 */ /* 0x000fe2000f8e00ff */
[----:B--2---:R-:W-:Y:S01]  /*4df0*/  MOV R7, UR7 ;  /* 0x0000000700077c02 */ /* 0x004fe20008000f00 */
[----:B------:R-:W-:Y:S01]  /*4e00*/  IMAD.U32 R6, RZ, RZ, UR6 ;  /* 0x00000006ff067e24 */ /* 0x000fe2000f8e00ff */
[----:B----4-:R-:W-:Y:S01]  /*4e10*/  MOV R11, UR5 ;  /* 0x00000005000b7c02 */ /* 0x010fe20008000f00 */
[----:B------:R-:W-:Y:S02]  /*4e20*/  IMAD.U32 R10, RZ, RZ, UR4 ;  /* 0x00000004ff0a7e24 */ /* 0x000fe4000f8e00ff */
[----:B------:R-:W-:Y:S07]  /*4e30*/  LEPC R20, `(.L_x_82) ;  /* 0x000000001014794e */ /* 0x000fee0000000000 */
[----:B---3-5:R-:W-:Y:S05]  /*4e40*/  CALL.ABS.NOINC R2 ;  /* 0x0000000002007343 */ /* 0x028fea0003c00000 */
.L_x_82:
[----:B------:R-:W-:Y:S01]  /*4e50*/  LOP3.LUT P0, RZ, R111, 0x1b0, RZ, 0xc0, !PT ;  /* 0x000001b06fff7812 */ /* 0x000fe2000780c0ff */
[----:B------:R-:W-:Y:S11]  /*4e60*/  BSSY.RECONVERGENT B6, `(.L_x_83) ;  /* 0x0000013000067945 */ /* 0x000ff60003800200 */
[----:B------:R-:W-:Y:S01]  /*4e70*/  @!UPT UIADD3 URZ, UPT, UPT, URZ, URZ, URZ ;  /* 0x000000fffffff290 */ /* 0x000fe2000fffe0ff */
[----:B------:R-:W-:Y:S05]  /*4e80*/  @!P0 BRA `(.L_x_84) ;  /* 0x0000000000408947 */ /* 0x000fea0003800000 */
        /* <DEDUP_REMOVED lines=16> */
.L_x_84:
[----:B------:R-:W-:Y:S05]  /*4f90*/  BSYNC.RECONVERGENT B6 ;  /* 0x0000000000067941 */ /* 0x000fea0003800200 */
.L_x_83:
[----:B------:R-:W-:Y:S01]  /*4fa0*/  ISETP.NE.U32.AND P3, PT, R88, RZ, PT ;  /* 0x000000ff5800720c */ /* 0x000fe20003f65070 */
[----:B------:R-:W-:Y:S01]  /*4fb0*/  UISETP.NE.AND UP1, UPT, UR44, URZ, UPT ;  /* 0x000000ff2c00728c */ /* 0x000fe2000bf25270 */
[----:B------:R-:W-:Y:S02]  /*4fc0*/  ISETP.NE.U32.AND P4, PT, R84, RZ, PT ;  /* 0x000000ff5400720c */ /* 0x000fe40003f85070 */
[----:B------:R-:W-:Y:S02]  /*4fd0*/  ISETP.NE.AND.EX P3, PT, R89, RZ, PT, P3 ;  /* 0x000000ff5900720c */ /* 0x000fe40003f65330 */
[----:B------:R-:W-:Y:S02]  /*4fe0*/  PLOP3.LUT P1, PT, PT, PT, PT, 0x8, 0x80 ;  /* 0x000000000080781c */ /* 0x000fe40003f2e170 */
[----:B------:R-:W-:Y:S02]  /*4ff0*/  PLOP3.LUT P0, PT, PT, PT, UP1, 0x80, 0x8 ;  /* 0x000000000008781c */ /* 0x000fe40003f0f018 */
[----:B------:R-:W-:Y:S02]  /*5000*/  ISETP.NE.AND.EX P4, PT, R85, RZ, PT, P4 ;  /* 0x000000ff5500720c */ /* 0x000fe40003f85340 */
[----:B------:R-:W1:Y:S09]  /*5010*/  @UP1 LDCU.64 UR4, c[0x0][0x888] ;  /* 0x00011100ff0417ac */ /* 0x000e720008000a00 */
[----:B------:R-:W-:Y:S01]  /*5020*/  @P0 PLOP3.LUT P1, PT, P3, PT, PT, 0x80, 0x8 ;  /* 0x000000000008081c */ /* 0x000fe20001f2f070 */
[----:B-1----:R-:W-:Y:S04]  /*5030*/  @UP1 UISETP.NE.U32.AND UP0, UPT, UR4, URZ, UPT ;  /* 0x000000ff0400128c */ /* 0x002fe8000bf05070 */
[----:B------:R-:W-:Y:S04]  /*5040*/  @UP1 UISETP.NE.AND.EX UP0, UPT, UR5, URZ, UPT, UP0 ;  /* 0x000000ff0500128c */ /* 0x000fe8000bf05300 */
[----:B------:R-:W-:Y:S01]  /*5050*/  @UP1 USEL UR4, URZ, 0xffffffff, UP0 ;  /* 0xffffffffff041887 */ /* 0x000fe20008000000 */
[----:B------:R-:W-:Y:S11]  /*5060*/  @!P3 BRA `(.L_x_85) ;  /* 0x00000000002cb947 */ /* 0x000ff60003800000 */
[----:B------:R-:W-:Y:S01]  /*5070*/  ISETP.NE.U32.AND P2, PT, R86, RZ, PT ;  /* 0x000000ff5600720c */ /* 0x000fe20003f45070 */
[----:B------:R-:W-:Y:S03]  /*5080*/  IMAD.MOV.U32 R98, RZ, RZ, 0x1 ;  /* 0x00000001ff627424 */ /* 0x000fe600078e00ff */
[----:B------:R-:W-:Y:S11]  /*5090*/  ISETP.NE.AND.EX P2, PT, R87, RZ, PT, P2 ;  /* 0x000000ff5700720c */ /* 0x000ff60003f45320 */
[----:B------:R-:W-:Y:S02]  /*50a0*/  @!UPT UIADD3 URZ, UPT, UPT, URZ, URZ, URZ ;  /* 0x000000fffffff290 */ /* 0x000fe4000fffe0ff */
[----:B------:R-:W1:Y:S01]  /*50b0*/  @P2 LDC.64 R2, c[0x0][0x888] ;  /* 0x00022200ff022b82 */ /* 0x000e620000000a00 */
[----:B------:R-:W-:Y:S04]  /*50c0*/  @P2 IMAD R0, R88, UR36, RZ ;  /* 0x0000002458002c24 */ /* 0x000fe8000f8e02ff */
[----:B-1----:R-:W-:Y:S04]  /*50d0*/  @P2 IMAD.WIDE R2, R0, 0x4, R2 ;  /* 0x0000000400022825 */ /* 0x002fe800078e0202 */
[----:B------:R-:W-:Y:S01]  /*50e0*/  HFMA2 R0, -RZ, RZ, 0, 5.9604644775390625e-08 ;  /* 0x00000001ff007431 */ /* 0x000fe200000001ff */
[----:B-----5:R1:W5:Y:S04]  /*50f0*/  @P2 LDG.E R48, desc[UR40][R2.64] ;  /* 0x0000002802302981 */ /* 0x020368000c1e1900 */
[----:B------:R-:W-:Y:S01]  /*5100*/  @!P2 PRMT R98, R0, 0x7610, R98 ;  /* 0x000076100062a816 */ /* 0x000fe20000000062 */
[----:B-1----:R-:W2:Y:S06]  /*5110*/  @!P2 LDC R48, c[0x0][0x880] ;  /* 0x00022000ff30ab82 */ /* 0x002eac0000000800 */
.L_x_85:
[----:B------:R-:W-:Y:S05]  /*5120*/  @!P4 BRA `(.L_x_86) ;  /* 0x000000000020c947 */ /* 0x000fea0003800000 */
[----:B------:R-:W-:Y:S04]  /*5130*/  ISETP.NE.U32.AND P2, PT, R82, RZ, PT ;  /* 0x000000ff5200720c */ /* 0x000fe80003f45070 */
[----:B------:R-:W-:Y:S11]  /*5140*/  ISETP.NE.AND.EX P2, PT, R83, RZ, PT, P2 ;  /* 0x000000ff5300720c */ /* 0x000ff60003f45320 */
[----:B------:R-:W-:Y:S02]  /*5150*/  @!UPT UIADD3 URZ, UPT, UPT, URZ, URZ, URZ ;  /* 0x000000fffffff290 */ /* 0x000fe4000fffe0ff */
[----:B------:R-:W1:Y:S01]  /*5160*/  @P2 LDC.64 R2, c[0x0][0x8a8] ;  /* 0x00022a00ff022b82 */ /* 0x000e620000000a00 */
[----:B------:R-:W-:Y:S04]  /*5170*/  @P2 IMAD R0, R84, UR36, RZ ;  /* 0x0000002454002c24 */ /* 0x000fe8000f8e02ff */
[----:B-1----:R-:W-:Y:S05]  /*5180*/  @P2 IMAD.WIDE R2, R0, 0x4, R2 ;  /* 0x0000000400022825 */ /* 0x002fea00078e0202 */
[----:B-----5:R1:W5:Y:S02]  /*5190*/  @P2 LDG.E R47, desc[UR40][R2.64] ;  /* 0x00000028022f2981 */ /* 0x020364000c1e1900 */
[----:B-1----:R-:W3:Y:S02]  /*51a0*/  @!P2 LDC R47, c[0x0][0x8a0] ;  /* 0x00022800ff2fab82 */ /* 0x002ee40000000800 */
.L_x_86:
[----:B--2--5:R-:W-:Y:S01]  /*51b0*/  @P0 ISETP.NE.AND P4, PT, R48, RZ, PT ;  /* 0x000000ff3000020c */ /* 0x024fe20003f85270 */
[----:B------:R-:W-:Y:S01]  /*51c0*/  IMAD.U32 R0, RZ, RZ, UR4 ;  /* 0x00000004ff007e24 */ /* 0x000fe2000f8e00ff */
[----:B------:R-:W-:Y:S01]  /*51d0*/  @P0 LOP3.LUT P2, RZ, R98, 0xff, RZ, 0xc0, !PT ;  /* 0x000000ff62ff0812 */ /* 0x000fe2000784c0ff */
[----:B------:R-:W-:Y:S01]  /*51e0*/  BSSY B1, `(.L_x_87) ;  /* 0x0000039000017945 */ /* 0x000fe20003800000 */
[----:B------:R-:W-:Y:S02]  /*51f0*/  @P0 SEL R9, RZ, 0xffffffff, P4 ;  /* 0xffffffffff090807 */ /* 0x000fe40002000000 */
[----:B------:R-:W-:Y:S02]  /*5200*/  CS2R R58, SRZ ;  /* 0x00000000003a7805 */ /* 0x000fe4000001ff00 */
[----:B------:R-:W-:Y:S02]  /*5210*/  LEA R92, R44, UR43, 0x3 ;  /* 0x0000002b2c5c7c11 */ /* 0x000fe4000f8e18ff */
[----:B------:R-:W-:Y:S02]  /*5220*/  CS2R R56, SRZ ;  /* 0x0000000000387805 */ /* 0x000fe4000001ff00 */
[----:B------:R-:W-:Y:S02]  /*5230*/  @P1 SEL R9, R0, R9, !P2 ;  /* 0x0000000900091207 */ /* 0x000fe40005000000 */
[----:B------:R-:W-:Y:S02]  /*5240*/  CS2R R54, SRZ ;  /* 0x0000000000367805 */ /* 0x000fe4000001ff00 */
[----:B------:R-:W-:Y:S02]  /*5250*/  SHF.L.U32 R7, R110, 0x1f, RZ ;  /* 0x0000001f6e077819 */ /* 0x000fe400000006ff */
[----:B------:R-:W-:Y:S02]  /*5260*/  CS2R R52, SRZ ;  /* 0x0000000000347805 */ /* 0x000fe4000001ff00 */
[----:B------:R-:W-:Y:S02]  /*5270*/  @P0 LOP3.LUT R9, R9, 0x1, RZ, 0xc0, !PT ;  /* 0x0000000109090812 */ /* 0x000fe400078ec0ff */
[C---:B------:R-:W-:Y:S02]  /*5280*/  LEA.HI R5, R44.reuse, R44, RZ, 0x1 ;  /* 0x0000002c2c057211 */ /* 0x040fe400078f08ff */
[----:B------:R-:W-:Y:S02]  /*5290*/  ISETP.NE.U32.OR P1, PT, R9, 0x1, !P0 ;  /* 0x000000010900780c */ /* 0x000fe40004725470 */
[----:B------:R-:W-:Y:S01]  /*52a0*/  PLOP3.LUT P5, PT, PT, PT, PT, 0x8, 0x80 ;  /* 0x000000000080781c */ /* 0x000fe20003fae170 */
[C---:B------:R-:W-:Y:S01]  /*52b0*/  IMAD.SHL.U32 R3, R5.reuse, 0x20, RZ ;  /* 0x0000002005037824 */ /* 0x040fe200078e00ff */
[----:B------:R-:W-:Y:S04]  /*52c0*/  LOP3.LUT R5, R5, 0xffe, RZ, 0xc0, !PT ;  /* 0x00000ffe05057812 */ /* 0x000fe800078ec0ff */
[----:B------:R-:W-:Y:S01]  /*52d0*/  LOP3.LUT R3, R3, 0xffffffc0, RZ, 0xc0, !PT ;  /* 0xffffffc003037812 */ /* 0x000fe200078ec0ff */
[----:B------:R-:W-:Y:S04]  /*52e0*/  IMAD.IADD R32, R44, 0x1, -R5 ;  /* 0x000000012c207824 */ /* 0x000fe800078e0a05 */
[----:B------:R-:W-:Y:S01]  /*52f0*/  @P1 SHF.L.U32 R2, R108, 0x1f, RZ ;  /* 0x0000001f6c021819 */ /* 0x000fe200000006ff */
[----:B------:R-:W-:Y:S03]  /*5300*/  IMAD.IADD R3, R46, 0x1, R3 ;  /* 0x000000012e037824 */ /* 0x000fe600078e0203 */
[----:B------:R-:W1:Y:S01]  /*5310*/  @P1 SYNCS.PHASECHK.TRANS64.TRYWAIT P0, [UR43+0x70], R2 ;  /* 0x00007002ff0015a7 */ /* 0x000e62000800112b */
[----:B------:R-:W-:Y:S01]  /*5320*/  IMAD R32, R32, 0x100000, R3 ;  /* 0x0010000020207824 */ /* 0x000fe200078e0203 */
[----:B------:R2:W4:Y:S01]  /*5330*/  SYNCS.PHASECHK.TRANS64.TRYWAIT P4, [R92+URZ+0xb0], R7 ;  /* 0x0000b0075c0075a7 */ /* 0x00052200080811ff */
[----:B-1----:R-:W-:Y:S01]  /*5340*/  @P1 PLOP3.LUT P5, PT, P0, PT, PT, 0x8, 0x80 ;  /* 0x000000000080181c */ /* 0x002fe200007ae170 */
[----:B------:R-:W-:Y:S01]  /*5350*/  @!UPT UIADD3 URZ, UPT, UPT, URZ, URZ, URZ ;  /* 0x000000fffffff290 */ /* 0x000fe2000fffe0ff */
[----:B--2---:R-:W-:Y:S11]  /*5360*/  @!P1 BRA `(.L_x_88) ;  /* 0x0000000000809947 */ /* 0x004ff60003800000 */
[----:B------:R-:W-:Y:S01]  /*5370*/  ISETP.NE.U32.AND P0, PT, RZ, UR38, PT ;  /* 0x00000026ff007c0c */ /* 0x000fe2000bf05070 */
[----:B------:R-:W-:Y:S01]  /*5380*/  BSSY B0, `(.L_x_89) ;  /* 0x0000012000007945 */ /* 0x000fe20003800000 */
[----:B------:R-:W-:Y:S02]  /*5390*/  ISETP.NE.AND P2, PT, R48, RZ, PT ;  /* 0x000000ff3000720c */ /* 0x000fe40003f45270 */
[----:B------:R-:W-:Y:S02]  /*53a0*/  CS2R R54, SRZ ;  /* 0x0000000000367805 */ /* 0x000fe4000001ff00 */
[----:B------:R-:W-:Y:S02]  /*53b0*/  ISETP.NE.AND.EX P0, PT, RZ, UR39, PT, P0 ;  /* 0x00000027ff007c0c */ /* 0x000fe4000bf05300 */
[----:B------:R-:W-:Y:S02]  /*53c0*/  CS2R R52, SRZ ;  /* 0x0000000000347805 */ /* 0x000fe4000001ff00 */
[----:B------:R-:W-:Y:S02]  /*53d0*/  LOP3.LUT P1, RZ, R98, 0xff, RZ, 0xc0, !PT ;  /* 0x000000ff62ff7812 */ /* 0x000fe4000782c0ff */
[----:B------:R-:W-:Y:S02]  /*53e0*/  CS2R R58, SRZ ;  /* 0x00000000003a7805 */ /* 0x000fe4000001ff00 */
[----:B------:R-:W-:Y:S02]  /*53f0*/  SEL R0, RZ, 0xffffffff, P2 ;  /* 0xffffffffff007807 */ /* 0x000fe40001000000 */
[----:B------:R-:W-:Y:S02]  /*5400*/  CS2R R56, SRZ ;  /* 0x0000000000387805 */ /* 0x000fe4000001ff00 */
[----:B------:R-:W-:Y:S04]  /*5410*/  SEL R3, RZ, 0xffffffff, P0 ;  /* 0xffffffffff037807 */ /* 0x000fe80000000000 */
[----:B------:R-:W-:Y:S04]  /*5420*/  @P3 SEL R0, R3, R0, !P1 ;  /* 0x0000000003003207 */ /* 0x000fe80004800000 */
[----:B------:R-:W-:Y:S04]  /*5430*/  LOP3.LUT R0, R0, 0x1, RZ, 0xc0, !PT ;  /* 0x0000000100007812 */ /* 0x000fe800078ec0ff */
[----:B------:R-:W-:Y:S01]  /*5440*/  ISETP.NE.U32.AND P0, PT, R0, 0x1, PT ;  /* 0x000000010000780c */ /* 0x000fe20003f05070 */
[----:B------:R-:W-:Y:S01]  /*5450*/  @!UPT UIADD3 URZ, UPT, UPT, URZ, URZ, URZ ;  /* 0x000000fffffff290 */ /* 0x000fe2000fffe0ff */
[----:B------:R-:W-:Y:S11]  /*5460*/  @!P5 BRA `(.L_x_90) ;  /* 0x00000000000cd947 */ /* 0x000ff60003800000 */
[----:B------:R-:W-:Y:S04]  /*5470*/  SHF.L.U32 R3, R108, 0x1f, RZ ;  /* 0x0000001f6c037819 */ /* 0x000fe800000006ff */
[----:B------:R-:W1:Y:S02]  /*5480*/  SYNCS.PHASECHK.TRANS64.TRYWAIT P1, [UR43+0x70], R3 ;  /* 0x00007003ff0075a7 */ /* 0x000e64000802112b */
[----:B-1----:R-:W-:Y:S05]  /*5490*/  @!P1 BRA `(.L_x_91) ;  /* 0x0000001400b89947 */ /* 0x002fea0003800000 */
.L_x_90:
[----:B------:R-:W-:Y:S05]  /*54a0*/  BSYNC B0 ;  /* 0x0000000000007941 */ /* 0x000fea0003800000 */
.L_x_89:
[----:B------:R2:W1:Y:S01]  /*54b0*/  @P0 LDS.128 R52, [R105+UR43+0x200] ;  /* 0x0002002b69340984 */ /* 0x0004620008000c00 */
[----:B------:R-:W-:Y:S01]  /*54c0*/  UIADD3 UR4, UPT, UPT, UR43, 0x78, URZ ;  /* 0x000000782b047890 */ /* 0x000fe2000fffe0ff */
[----:B------:R-:W-:Y:S02]  /*54d0*/  LOP3.LUT R108, R108, 0x1, RZ, 0x3c, !PT ;  /* 0x000000016c6c7812 */ /* 0x000fe400078e3cff */
[----:B------:R2:W1:Y:S01]  /*54e0*/  @P0 LDS.128 R56, [R104+0x10] ;  /* 0x0000100068380984 */ /* 0x0004620000000c00 */
[----:B------:R-:W-:Y:S01]  /*54f0*/  UPRMT UR4, UR37, 0x654, UR4 ;  /* 0x0000065425047896 */ /* 0x000fe20008000004 */
[----:B------:R-:W-:Y:S01]  /*5500*/  @!PT LDS RZ, [RZ] ;  /* 0x00000000fffff984 */ /* 0x000fe20000000800 */
[----:B------:R-:W-:Y:S01]  /*5510*/  @!PT LDS RZ, [RZ] ;  /* 0x00000000fffff984 */ /* 0x000fe20000000800 */
[----:B------:R-:W-:Y:S01]  /*5520*/  @!PT LDS RZ, [RZ] ;  /* 0x00000000fffff984 */ /* 0x000fe20000000800 */
[----:B------:R-:W-:Y:S01]  /*5530*/  @!PT LDS RZ, [RZ] ;  /* 0x00000000fffff984 */ /* 0x000fe20000000800 */
[----:B------:R5:W-:Y:S06]  /*5540*/  MEMBAR.ALL.CTA ;  /* 0x0000000000007992 */ /* 0x000bec0000008000 */
[----:B-----5:R-:W5:Y:S02]  /*5550*/  FENCE.VIEW.ASYNC.S ;  /* 0x00000000000073c6 */ /* 0x020f640000000000 */
[----:B-----5:R-:W-:Y:S03]  /*5560*/  SYNCS.ARRIVE.TRANS64.RED.A1T0 RZ, [UR4], RZ ;  /* 0x000000ffffff79a7 */ /* 0x020fe60008100404 */
.L_x_88:
[----:B------:R-:W-:Y:S05]  /*5570*/  BSYNC B1 ;  /* 0x0000000000017941 */ /* 0x000fea0003800000 */
.L_x_87:
[----:B-1----:R-:W-:Y:S04]  /*5580*/  SHF.R.U32.HI R3, RZ, 0x15, R32 ;  /* 0x00000015ff037819 */ /* 0x002fe80000011620 */
[----:B------:R-:W-:Y:S01]  /*5590*/  LOP3.LUT P0, RZ, R3, 0x3, R106, 0x48, !PT ;  /* 0x0000000303ff7812 */ /* 0x000fe2000780486a */
[----:B------:R-:W-:Y:S01]  /*55a0*/  @!UPT UIADD3 URZ, UPT, UPT, URZ, URZ, URZ ;  /* 0x000000fffffff290 */ /* 0x000fe2000fffe0ff */
[----:B----4-:R-:W-:Y:S11]  /*55b0*/  @P4 BRA `(.L_x_92) ;  /* 0x0000000000084947 */ /* 0x010ff60003800000 */
[----:B------:R-:W1:Y:S02]  /*55c0*/  SYNCS.PHASECHK.TRANS64.TRYWAIT P1, [R92+URZ+0xb0], R7 ;  /* 0x0000b0075c0075a7 */ /* 0x000e6400080211ff */
[----:B-1----:R-:W-:Y:S05]  /*55d0*/  @!P1 BRA `(.L_x_93) ;  /* 0x0000001400809947 */ /* 0x002fea0003800000 */
.L_x_92:
[----:B------:R-:W-:Y:S05]  /*55e0*/  @!P0 BRA `(.L_x_94) ;  /* 0x0000000000408947 */ /* 0x000fea0003800000 */
[----:B------:R-:W4:Y:S01]  /*55f0*/  LDCU.64 UR8, c[0x4][0x70] ;  /* 0x01000e00ff0877ac */ /* 0x000f220008000a00 */
[----:B------:R-:W-:Y:S01]  /*5600*/  MOV R3, 0x0 ;  /* 0x0000000000037802 */ /* 0x000fe20000000f00 */
[----:B------:R-:W-:Y:S02]  /*5610*/  HFMA2 R12, -RZ, RZ, 0, 5.9604644775390625e-08 ;  /* 0x00000001ff0c7431 */ /* 0x000fe400000001ff */
[----:B------:R-:W-:Y:S02]  /*5620*/  IMAD.MOV.U32 R8, RZ, RZ, 0x192 ;  /* 0x00000192ff087424 */ /* 0x000fe400078e00ff */
[----:B------:R-:W-:Y:S01]  /*5630*/  IMAD.MOV.U32 R13, RZ, RZ, RZ ;  /* 0x000000ffff0d7224 */ /* 0x000fe200078e00ff */
[----:B------:R-:W1:Y:S01]  /*5640*/  LDCU.64 UR6, c[0x4][0x78] ;  /* 0x01000f00ff0677ac */ /* 0x000e620008000a00 */
[----:B------:R-:W2:Y:S01]  /*5650*/  LDC.64 R2, c[0x4][R3] ;  /* 0x0100000003027b82 */ /* 0x000ea20000000a00 */
[----:B------:R-:W5:Y:S01]  /*5660*/  LDCU.64 UR4, c[0x4][0x10] ;  /* 0x01000200ff0477ac */ /* 0x000f620008000a00 */
[----:B----4-:R-:W-:Y:S01]  /*5670*/  MOV R5, UR9 ;  /* 0x0000000900057c02 */ /* 0x010fe20008000f00 */
[----:B------:R-:W-:Y:S01]  /*5680*/  IMAD.U32 R4, RZ, RZ, UR8 ;  /* 0x00000008ff047e24 */ /* 0x000fe2000f8e00ff */
[----:B-1----:R-:W-:Y:S01]  /*5690*/  MOV R7, UR7 ;  /* 0x0000000700077c02 */ /* 0x002fe20008000f00 */
[----:B------:R-:W-:Y:S01]  /*56a0*/  IMAD.U32 R6, RZ, RZ, UR6 ;  /* 0x00000006ff067e24 */ /* 0x000fe2000f8e00ff */
[----:B-----5:R-:W-:Y:S01]  /*56b0*/  MOV R11, UR5 ;  /* 0x00000005000b7c02 */ /* 0x020fe20008000f00 */
[----:B------:R-:W-:Y:S02]  /*56c0*/  IMAD.U32 R10, RZ, RZ, UR4 ;  /* 0x00000004ff0a7e24 */ /* 0x000fe4000f8e00ff */
[----:B------:R-:W-:Y:S07]  /*56d0*/  LEPC R20, `(.L_x_94) ;  /* 0x000000001014794e */ /* 0x000fee0000000000 */
[----:B--23--:R-:W-:Y:S05]  /*56e0*/  CALL.ABS.NOINC R2 ;  /* 0x0000000002007343 */ /* 0x00cfea0003c00000 */
.L_x_94:
[----:B------:R-:W-:Y:S01]  /*56f0*/  LOP3.LUT P0, RZ, R103, 0x60, RZ, 0xc0, !PT ;  /* 0x0000006067ff7812 */ /* 0x000fe2000780c0ff */
[----:B------:R-:W-:Y:S05]  /*5700*/  WARPSYNC.ALL ;  /* 0x0000000000007948 */ /* 0x000fea0003800000 */
[----:B------:R-:W-:Y:S01]  /*5710*/  IMAD.SHL.U32 R78, R53, 0x100, RZ ;  /* 0x00000100354e7824 */ /* 0x000fe200078e00ff */
[----:B------:R-:W-:Y:S01]  /*5720*/  R2UR UR4, R32 ;  /* 0x00000000200472ca */ /* 0x000fe200000e0000 */
[----:B------:R-:W-:Y:S01]  /*5730*/  IMAD.SHL.U32 R72, R55, 0x100, RZ ;  /* 0x0000010037487824 */ /* 0x000fe200078e00ff */
[C---:B------:R-:W-:Y:S01]  /*5740*/  SHF.L.U32 R50, R52.reuse, 0x10, RZ ;  /* 0x0000001034327819 */ /* 0x040fe200000006ff */
[----:B------:R-:W-:Y:S01]  /*5750*/  IMAD.SHL.U32 R66, R57, 0x100, RZ ;  /* 0x0000010039427824 */ /* 0x000fe200078e00ff */
[C---:B------:R-:W-:Y:S01]  /*5760*/  PRMT R49, R52.reuse, 0x8880, RZ ;  /* 0x0000888034317816 */ /* 0x040fe200000000ff */
[----:B------:R-:W-:Y:S01]  /*5770*/  IMAD.SHL.U32 R60, R59, 0x100, RZ ;  /* 0x000001003b3c7824 */ /* 0x000fe200078e00ff */
[----:B------:R-:W-:Y:S01]  /*5780*/  SHF.L.U32 R51, R52, 0x8, RZ ;  /* 0x0000000834337819 */ /* 0x000fe200000006ff */
[----:B------:R-:W-:Y:S01]  /*5790*/  BSSY.RECONVERGENT B0, `(.L_x_95) ;  /* 0x00000a0000007945 */ /* 0x000fe20003800200 */
[----:B------:R-:W-:Y:S02]  /*57a0*/  SHF.R.S32.HI R50, RZ, 0x18, R50 ;  /* 0x00000018ff327819 */ /* 0x000fe40000011432 */
[C---:B------:R-:W-:Y:S02]  /*57b0*/  PRMT R80, R53.reuse, 0x8880, RZ ;  /* 0x0000888035507816 */ /* 0x040fe400000000ff */
[----:B------:R-:W-:Y:S01]  /*57c0*/  SHF.R.S32.HI R51, RZ, 0x18, R51 ;  /* 0x00000018ff337819 */ /* 0x000fe20000011433 */
[----:B-1----:R-:W-:Y:S01]  /*57d0*/  LDTM.16dp32bit_t0_t15.x32 R4, tmem[UR4] ;  /* 0x00000004000479ee */ /* 0x002fe20008a80000 */
[----:B------:R-:W3:Y:S01]  /*57e0*/  LDTM.16dp32bit_t16_t31.x32 R4, tmem[UR4+0x20] ;  /* 0x00002004000479ee */ /* 0x000ee20008aa0000 */
[----:B------:R-:W-:Y:S01]  /*57f0*/  NOP ;  /* 0x0000000000007918 */ /* 0x000fe20000000000 */
[----:B------:R-:W-:Y:S02]  /*5800*/  R2UR UR5, R92 ;  /* 0x000000005c0572ca */ /* 0x000fe400000e0000 */
[----:B------:R-:W-:Y:S02]  /*5810*/  SHF.R.S32.HI R52, RZ, 0x18, R52 ;  /* 0x00000018ff347819 */ /* 0x000fe40000011434 */
[----:B------:R-:W-:Y:S02]  /*5820*/  SHF.L.U32 R79, R53, 0x10, RZ ;  /* 0x00000010354f7819 */ /* 0x000fe400000006ff */
[C---:B------:R-:W-:Y:S02]  /*5830*/  PRMT R77, R54.reuse, 0x8880, RZ ;  /* 0x00008880364d7816 */ /* 0x040fe400000000ff */
[----:B------:R-:W-:Y:S02]  /*5840*/  SHF.R.S32.HI R53, RZ, 0x18, R53 ;  /* 0x00000018ff357819 */ /* 0x000fe40000011435 */
[----:B------:R-:W-:Y:S02]  /*5850*/  SHF.L.U32 R76, R54, 0x10, RZ ;  /* 0x00000010364c7819 */ /* 0x000fe400000006ff */
[C---:B------:R-:W-:Y:S01]  /*5860*/  PRMT R74, R55.reuse, 0x8880, RZ ;  /* 0x00008880374a7816 */ /* 0x040fe200000000ff */
[----:B------:R-:W-:Y:S01]  /*5870*/  UIADD3 UR5, UPT, UPT, UR5, 0xd0, URZ ;  /* 0x000000d005057890 */ /* 0x000fe2000fffe0ff */
[----:B------:R-:W-:Y:S02]  /*5880*/  SHF.L.U32 R73, R55, 0x10, RZ ;  /* 0x0000001037497819 */ /* 0x000fe400000006ff */
[C---:B------:R-:W-:Y:S01]  /*5890*/  PRMT R71, R56.reuse, 0x8880, RZ ;  /* 0x0000888038477816 */ /* 0x040fe200000000ff */
[----:B------:R-:W-:Y:S01]  /*58a0*/  UPRMT UR5, UR37, 0x654, UR5 ;  /* 0x0000065425057896 */ /* 0x000fe20008000005 */
[----:B------:R-:W-:Y:S02]  /*58b0*/  SHF.R.S32.HI R55, RZ, 0x18, R55 ;  /* 0x00000018ff377819 */ /* 0x000fe40000011437 */
[----:B------:R-:W-:Y:S01]  /*58c0*/  SHF.L.U32 R70, R56, 0x10, RZ ;  /* 0x0000001038467819 */ /* 0x000fe200000006ff */
[----:B---3--:R-:W-:Y:S01]  /*58d0*/  IMAD R4, R47, R4, RZ ;  /* 0x000000042f047224 */ /* 0x008fe200078e02ff */
[----:B------:R-:W-:Y:S01]  /*58e0*/  PRMT R68, R57, 0x8880, RZ ;  /* 0x0000888039447816 */ /* 0x000fe200000000ff */
[----:B------:R-:W-:Y:S01]  /*58f0*/  IMAD R5, R47, R5, RZ ;  /* 0x000000052f057224 */ /* 0x000fe200078e02ff */
[----:B------:R-:W-:Y:S01]  /*5900*/  SHF.L.U32 R67, R57, 0x10, RZ ;  /* 0x0000001039437819 */ /* 0x000fe200000006ff */
[----:B------:R-:W-:Y:S01]  /*5910*/  IMAD R6, R47, R6, RZ ;  /* 0x000000062f067224 */ /* 0x000fe200078e02ff */
[----:B------:R-:W-:Y:S01]  /*5920*/  SYNCS.ARRIVE.TRANS64.RED.A1T0 RZ, [UR5], RZ ;  /* 0x000000ffffff79a7 */ /* 0x000fe20008100405 */
[----:B------:R-:W-:Y:S01]  /*5930*/  IMAD R4, R49, R48, R4 ;  /* 0x0000003031047224 */ /* 0x000fe200078e0204 */
[----:B------:R-:W-:Y:S01]  /*5940*/  MOV R49, R80 ;  /* 0x0000005000317202 */ /* 0x000fe20000000f00 */
[----:B------:R-:W-:Y:S01]  /*5950*/  IMAD R7, R47, R7, RZ ;  /* 0x000000072f077224 */ /* 0x000fe200078e02ff */
[----:B------:R-:W-:Y:S01]  /*5960*/  PRMT R65, R58, 0x8880, RZ ;  /* 0x000088803a417816 */ /* 0x000fe200000000ff */
[-C--:B------:R-:W-:Y:S01]  /*5970*/  IMAD R5, R50, R48.reuse, R5 ;  /* 0x0000003032057224 */ /* 0x080fe200078e0205 */
[----:B------:R-:W-:Y:S01]  /*5980*/  SHF.R.S32.HI R50, RZ, 0x18, R79 ;  /* 0x00000018ff327819 */ /* 0x000fe2000001144f */
[----:B------:R-:W-:Y:S01]  /*5990*/  IMAD R6, R51, R48, R6 ;  /* 0x0000003033067224 */ /* 0x000fe200078e0206 */
[----:B------:R-:W-:Y:S01]  /*59a0*/  SHF.R.S32.HI R51, RZ, 0x18, R78 ;  /* 0x00000018ff337819 */ /* 0x000fe2000001144e */
[C---:B------:R-:W-:Y:S01]  /*59b0*/  IMAD R8, R47.reuse, R8, RZ ;  /* 0x000000082f087224 */ /* 0x040fe200078e02ff */
[----:B------:R-:W-:Y:S01]  /*59c0*/  SHF.R.S32.HI R57, RZ, 0x18, R57 ;  /* 0x00000018ff397819 */ /* 0x000fe20000011439 */
[----:B------:R-:W-:Y:S01]  /*59d0*/  IMAD R7, R52, R48, R7 ;  /* 0x0000003034077224 */ /* 0x000fe200078e0207 */
[----:B------:R-:W-:Y:S01]  /*59e0*/  SHF.L.U32 R64, R58, 0x10, RZ ;  /* 0x000000103a407819 */ /* 0x000fe200000006ff */
[----:B------:R-:W-:Y:S01]  /*59f0*/  IMAD R9, R47, R9, RZ ;  /* 0x000000092f097224 */ /* 0x000fe200078e02ff */
[----:B------:R-:W-:Y:S01]  /*5a00*/  PRMT R62, R59, 0x8880, RZ ;  /* 0x000088803b3e7816 */ /* 0x000fe200000000ff */
[----:B------:R-:W-:Y:S01]  /*5a10*/  IMAD R10, R47, R10, RZ ;  /* 0x0000000a2f0a7224 */ /* 0x000fe200078e02ff */
[----:B------:R-:W-:Y:S01]  /*5a20*/  I2IP.S8.S32.SAT R92, R7, R6, RZ ;  /* 0x00000006075c7239 */ /* 0x000fe200000014ff */
[----:B------:R-:W-:Y:S01]  /*5a30*/  IMAD R8, R49, R48, R8 ;  /* 0x0000003031087224 */ /* 0x000fe200078e0208 */
[----:B------:R-:W-:Y:S01]  /*5a40*/  MOV R49, R77 ;  /* 0x0000004d00317202 */ /* 0x000fe20000000f00 */
[----:B------:R-:W-:Y:S01]  /*5a50*/  IMAD R11, R47, R11, RZ ;  /* 0x0000000b2f0b7224 */ /* 0x000fe200078e02ff */
[----:B------:R-:W-:Y:S01]  /*5a60*/  I2IP.S8.S32.SAT R92, R5, R4, R92 ;  /* 0x00000004055c7239 */ /* 0x000fe2000000145c */
[-C--:B------:R-:W-:Y:S01]  /*5a70*/  IMAD R9, R50, R48.reuse, R9 ;  /* 0x0000003032097224 */ /* 0x080fe200078e0209 */
[----:B------:R-:W-:Y:S01]  /*5a80*/  SHF.R.S32.HI R50, RZ, 0x18, R76 ;  /* 0x00000018ff327819 */ /* 0x000fe2000001144c */
[----:B------:R-:W-:Y:S01]  /*5a90*/  IMAD R10, R51, R48, R10 ;  /* 0x00000030330a7224 */ /* 0x000fe200078e020a */
[----:B------:R-:W-:Y:S01]  /*5aa0*/  MOV R51, R74 ;  /* 0x0000004a00337202 */ /* 0x000fe20000000f00 */
[----:B------:R-:W-:Y:S01]  /*5ab0*/  IMAD R12, R47, R12, RZ ;  /* 0x0000000c2f0c7224 */ /* 0x000fe200078e02ff */
[----:B------:R-:W-:Y:S01]  /*5ac0*/  SHF.L.U32 R75, R54, 0x8, RZ ;  /* 0x00000008364b7819 */ /* 0x000fe200000006ff */
[-C--:B------:R-:W-:Y:S01]  /*5ad0*/  IMAD R11, R53, R48.reuse, R11 ;  /* 0x00000030350b7224 */ /* 0x080fe200078e020b */
[----:B------:R-:W-:Y:S01]  /*5ae0*/  SHF.R.S32.HI R54, RZ, 0x18, R54 ;  /* 0x00000018ff367819 */ /* 0x000fe20000011436 */
[----:B------:R-:W-:Y:S01]  /*5af0*/  IMAD R13, R47, R13, RZ ;  /* 0x0000000d2f0d7224 */ /* 0x000fe200078e02ff */
[----:B------:R-:W-:Y:S01]  /*5b00*/  SHF.R.S32.HI R53, RZ, 0x18, R72 ;  /* 0x00000018ff357819 */ /* 0x000fe20000011448 */
[----:B------:R-:W-:Y:S01]  /*5b10*/  IMAD R12, R49, R48, R12 ;  /* 0x00000030310c7224 */ /* 0x000fe200078e020c */
[----:B------:R-:W-:Y:S01]  /*5b20*/  SHF.R.S32.HI R49, RZ, 0x18, R75 ;  /* 0x00000018ff317819 */ /* 0x000fe2000001144b */
[----:B------:R-:W-:Y:S01]  /*5b30*/  IMAD R14, R47, R14, RZ ;  /* 0x0000000e2f0e7224 */ /* 0x000fe200078e02ff */
[----:B------:R-:W-:Y:S01]  /*5b40*/  I2IP.S8.S32.SAT R93, R11, R10, RZ ;  /* 0x0000000a0b5d7239 */ /* 0x000fe200000014ff */
[----:B------:R-:W-:Y:S01]  /*5b50*/  IMAD R15, R47, R15, RZ ;  /* 0x0000000f2f0f7224 */ /* 0x000fe200078e02ff */
[----:B------:R-:W-:Y:S01]  /*5b60*/  SHF.L.U32 R61, R59, 0x10, RZ ;  /* 0x000000103b3d7819 */ /* 0x000fe200000006ff */
[----:B------:R-:W-:Y:S01]  /*5b70*/  IMAD R13, R50, R48, R13 ;  /* 0x00000030320d7224 */ /* 0x000fe200078e020d */
[----:B------:R-:W-:Y:S01]  /*5b80*/  I2IP.S8.S32.SAT R93, R9, R8, R93 ;  /* 0x00000008095d7239 */ /* 0x000fe2000000145d */
[----:B------:R-:W-:Y:S01]  /*5b90*/  IMAD R16, R47, R16, RZ ;  /* 0x000000102f107224 */ /* 0x000fe200078e02ff */
[----:B------:R-:W-:Y:S01]  /*5ba0*/  SHF.R.S32.HI R50, RZ, 0x18, R73 ;  /* 0x00000018ff327819 */ /* 0x000fe20000011449 */
[-C--:B------:R-:W-:Y:S01]  /*5bb0*/  IMAD R14, R49, R48.reuse, R14 ;  /* 0x00000030310e7224 */ /* 0x080fe200078e020e */
[----:B------:R-:W-:Y:S01]  /*5bc0*/  SHF.R.S32.HI R59, RZ, 0x18, R59 ;  /* 0x00000018ff3b7819 */ /* 0x000fe2000001143b */
[C---:B------:R-:W-:Y:S01]  /*5bd0*/  IMAD R17, R47.reuse, R17, RZ ;  /* 0x000000112f117224 */ /* 0x040fe200078e02ff */
[----:B------:R-:W-:Y:S01]  /*5be0*/  SHF.L.U32 R69, R56, 0x8, RZ ;  /* 0x0000000838457819 */ /* 0x000fe200000006ff */
[----:B------:R-:W-:Y:S01]  /*5bf0*/  IMAD R15, R54, R48, R15 ;  /* 0x00000030360f7224 */ /* 0x000fe200078e020f */
[----:B------:R-:W-:Y:S01]  /*5c00*/  SHF.R.S32.HI R56, RZ, 0x18, R56 ;  /* 0x00000018ff387819 */ /* 0x000fe20000011438 */
[----:B------:R-:W-:Y:S01]  /*5c10*/  IMAD R18, R47, R18, RZ ;  /* 0x000000122f127224 */ /* 0x000fe200078e02ff */
[----:B------:R-:W-:Y:S01]  /*5c20*/  SHF.L.U32 R63, R58, 0x8, RZ ;  /* 0x000000083a3f7819 */ /* 0x000fe200000006ff */
[----:B------:R-:W-:Y:S01]  /*5c30*/  IMAD R16, R51, R48, R16 ;  /* 0x0000003033107224 */ /* 0x000fe200078e0210 */
[----:B------:R-:W-:Y:S01]  /*5c40*/  I2IP.S8.S32.SAT R94, R15, R14, RZ ;  /* 0x0000000e0f5e7239 */ /* 0x000fe200000014ff */
[----:B------:R-:W-:Y:S01]  /*5c50*/  IMAD R19, R47, R19, RZ ;  /* 0x000000132f137224 */ /* 0x000fe200078e02ff */
[----:B------:R-:W-:Y:S01]  /*5c60*/  SHF.R.S32.HI R51, RZ, 0x18, R70 ;  /* 0x00000018ff337819 */ /* 0x000fe20000011446 */
[----:B------:R-:W-:Y:S01]  /*5c70*/  IMAD R17, R50, R48, R17 ;  /* 0x0000003032117224 */ /* 0x000fe200078e0211 */
[----:B------:R-:W-:Y:S01]  /*5c80*/  I2IP.S8.S32.SAT R94, R13, R12, R94 ;  /* 0x0000000c0d5e7239 */ /* 0x000fe2000000145e */
[----:B------:R-:W-:Y:S01]  /*5c90*/  IMAD R0, R47, R20, RZ ;  /* 0x000000142f007224 */ /* 0x000fe200078e02ff */
[----:B------:R-:W-:Y:S01]  /*5ca0*/  SHF.R.S32.HI R50, RZ, 0x18, R69 ;  /* 0x00000018ff327819 */ /* 0x000fe20000011445 */
[-C--:B------:R-:W-:Y:S01]  /*5cb0*/  IMAD R18, R53, R48.reuse, R18 ;  /* 0x0000003035127224 */ /* 0x080fe200078e0212 */
[----:B------:R-:W-:Y:S01]  /*5cc0*/  SHF.R.S32.HI R58, RZ, 0x18, R58 ;  /* 0x00000018ff3a7819 */ /* 0x000fe2000001143a */
[----:B------:R-:W-:Y:S01]  /*5cd0*/  IMAD.MOV.U32 R49, RZ, RZ, R71 ;  /* 0x000000ffff317224 */ /* 0x000fe200078e0047 */
[----:B------:R-:W-:Y:S01]  /*5ce0*/  SHF.R.S32.HI R53, RZ, 0x18, R60 ;  /* 0x00000018ff357819 */ /* 0x000fe2000001143c */
[----:B------:R-:W-:Y:S02]  /*5cf0*/  IMAD R2, R47, R21, RZ ;  /* 0x000000152f027224 */ /* 0x000fe400078e02ff */
[----:B------:R-:W-:Y:S02]  /*5d00*/  IMAD R19, R55, R48, R19 ;  /* 0x0000003037137224 */ /* 0x000fe400078e0213 */
[----:B------:R-:W-:Y:S02]  /*5d10*/  IMAD R3, R47, R22, RZ ;  /* 0x000000162f037224 */ /* 0x000fe400078e02ff */
[----:B------:R-:W-:Y:S01]  /*5d20*/  IMAD R0, R49, R48, R0 ;  /* 0x0000003031007224 */ /* 0x000fe200078e0200 */
[----:B------:R-:W-:Y:S01]  /*5d30*/  I2IP.S8.S32.SAT R95, R19, R18, RZ ;  /* 0x00000012135f7239 */ /* 0x000fe200000014ff */
[----:B------:R-:W-:Y:S01]  /*5d40*/  IMAD R23, R47, R23, RZ ;  /* 0x000000172f177224 */ /* 0x000fe200078e02ff */
[----:B------:R-:W-:Y:S01]  /*5d50*/  MOV R49, R68 ;  /* 0x0000004400317202 */ /* 0x000fe20000000f00 */
[----:B------:R-:W-:Y:S01]  /*5d60*/  IMAD R2, R51, R48, R2 ;  /* 0x0000003033027224 */ /* 0x000fe200078e0202 */
[----:B------:R-:W-:Y:S01]  /*5d70*/  I2IP.S8.S32.SAT R95, R17, R16, R95 ;  /* 0x00000010115f7239 */ /* 0x000fe2000000145f */
[C---:B------:R-:W-:Y:S01]  /*5d80*/  IMAD R20, R47.reuse, R24, RZ ;  /* 0x000000182f147224 */ /* 0x040fe200078e02ff */
[----:B------:R-:W-:Y:S01]  /*5d90*/  SHF.R.S32.HI R51, RZ, 0x18, R66 ;  /* 0x00000018ff337819 */ /* 0x000fe20000011442 */
[-C--:B------:R-:W-:Y:S01]  /*5da0*/  IMAD R3, R50, R48.reuse, R3 ;  /* 0x0000003032037224 */ /* 0x080fe200078e0203 */
[----:B------:R-:W-:Y:S01]  /*5db0*/  SHF.R.S32.HI R50, RZ, 0x18, R67 ;  /* 0x00000018ff327819 */ /* 0x000fe20000011443 */
[C---:B------:R-:W-:Y:S01]  /*5dc0*/  IMAD R21, R47.reuse, R25, RZ ;  /* 0x000000192f157224 */ /* 0x040fe200078e02ff */
[----:B------:R1:W-:Y:S01]  /*5dd0*/  STS.128 [R105+UR43+0x1200], R92 ;  /* 0x0012005c69007988 */ /* 0x0003e20008000c2b */
[----:B------:R-:W-:Y:S02]  /*5de0*/  IMAD R23, R56, R48, R23 ;  /* 0x0000003038177224 */ /* 0x000fe400078e0217 */
[----:B------:R-:W-:Y:S02]  /*5df0*/  IMAD R22, R47, R26, RZ ;  /* 0x0000001a2f167224 */ /* 0x000fe400078e02ff */
[-C--:B------:R-:W-:Y:S01]  /*5e00*/  IMAD R20, R49, R48.reuse, R20 ;  /* 0x0000003031147224 */ /* 0x080fe200078e0214 */
[----:B------:R-:W-:Y:S01]  /*5e10*/  I2IP.S8.S32.SAT R115, R23, R3, RZ ;  /* 0x0000000317737239 */ /* 0x000fe200000014ff */
[C---:B------:R-:W-:Y:S01]  /*5e20*/  IMAD R27, R47.reuse, R27, RZ ;  /* 0x0000001b2f1b7224 */ /* 0x040fe200078e02ff */
[----:B------:R-:W-:Y:S01]  /*5e30*/  MOV R49, R65 ;  /* 0x0000004100317202 */ /* 0x000fe20000000f00 */
[----:B------:R-:W-:Y:S01]  /*5e40*/  IMAD R21, R50, R48, R21 ;  /* 0x0000003032157224 */ /* 0x000fe200078e0215 */
[----:B------:R-:W-:Y:S01]  /*5e50*/  I2IP.S8.S32.SAT R116, R2, R0, R115 ;  /* 0x0000000002747239 */ /* 0x000fe20000001473 */
[----:B------:R-:W-:Y:S01]  /*5e60*/  IMAD R24, R47, R28, RZ ;  /* 0x0000001c2f187224 */ /* 0x000fe200078e02ff */
[----:B------:R-:W-:Y:S01]  /*5e70*/  SHF.R.S32.HI R50, RZ, 0x18, R64 ;  /* 0x00000018ff327819 */ /* 0x000fe20000011440 */
[----:B------:R-:W-:Y:S01]  /*5e80*/  IMAD R22, R51, R48, R22 ;  /* 0x0000003033167224 */ /* 0x000fe200078e0216 */
[----:B------:R-:W-:Y:S01]  /*5e90*/  MOV R51, R62 ;  /* 0x0000003e00337202 */ /* 0x000fe20000000f00 */
[-C--:B------:R-:W-:Y:S02]  /*5ea0*/  IMAD R27, R57, R48.reuse, R27 ;  /* 0x00000030391b7224 */ /* 0x080fe400078e021b */
[----:B------:R-:W-:Y:S02]  /*5eb0*/  IMAD R25, R47, R29, RZ ;  /* 0x0000001d2f197224 */ /* 0x000fe400078e02ff */
[----:B------:R-:W-:Y:S01]  /*5ec0*/  IMAD R24, R49, R48, R24 ;  /* 0x0000003031187224 */ /* 0x000fe200078e0218 */
[----:B------:R-:W-:Y:S01]  /*5ed0*/  SHF.R.S32.HI R49, RZ, 0x18, R63 ;  /* 0x00000018ff317819 */ /* 0x000fe2000001143f */
[----:B------:R-:W-:Y:S01]  /*5ee0*/  IMAD R26, R47, R30, RZ ;  /* 0x0000001e2f1a7224 */ /* 0x000fe200078e02ff */
[----:B------:R-:W-:Y:S01]  /*5ef0*/  I2IP.S8.S32.SAT R117, R27, R22, RZ ;  /* 0x000000161b757239 */ /* 0x000fe200000014ff */
[C---:B------:R-:W-:Y:S02]  /*5f00*/  IMAD R31, R47.reuse, R31, RZ ;  /* 0x0000001f2f1f7224 */ /* 0x040fe400078e02ff */
[----:B------:R-:W-:Y:S01]  /*5f10*/  IMAD R25, R50, R48, R25 ;  /* 0x0000003032197224 */ /* 0x000fe200078e0219 */
[----:B------:R-:W-:Y:S01]  /*5f20*/  SHF.R.S32.HI R50, RZ, 0x18, R61 ;  /* 0x00000018ff327819 */ /* 0x000fe2000001143d */
[----:B------:R-:W-:Y:S01]  /*5f30*/  IMAD R28, R47, R32, RZ ;  /* 0x000000202f1c7224 */ /* 0x000fe200078e02ff */
[----:B------:R-:W-:Y:S01]  /*5f40*/  I2IP.S8.S32.SAT R117, R21, R20, R117 ;  /* 0x0000001415757239 */ /* 0x000fe20000001475 */
[-C--:B------:R-:W-:Y:S02]  /*5f50*/  IMAD R26, R49, R48.reuse, R26 ;  /* 0x00000030311a7224 */ /* 0x080fe400078e021a */
[----:B------:R-:W-:Y:S02]  /*5f60*/  IMAD R29, R47, R33, RZ ;  /* 0x000000212f1d7224 */ /* 0x000fe400078e02ff */
[-C--:B------:R-:W-:Y:S02]  /*5f70*/  IMAD R31, R58, R48.reuse, R31 ;  /* 0x000000303a1f7224 */ /* 0x080fe400078e021f */
[----:B------:R-:W-:Y:S02]  /*5f80*/  IMAD R28, R51, R48, R28 ;  /* 0x00000030331c7224 */ /* 0x000fe400078e021c */
[----:B------:R-:W-:Y:S01]  /*5f90*/  IMAD R30, R47, R34, RZ ;  /* 0x000000222f1e7224 */ /* 0x000fe200078e02ff */
[----:B------:R-:W-:Y:S01]  /*5fa0*/  I2IP.S8.S32.SAT R114, R31, R26, RZ ;  /* 0x0000001a1f727239 */ /* 0x000fe200000014ff */
[----:B------:R-:W-:Y:S02]  /*5fb0*/  IMAD R29, R50, R48, R29 ;  /* 0x00000030321d7224 */ /* 0x000fe400078e021d */
[----:B------:R-:W-:Y:S01]  /*5fc0*/  IMAD R35, R47, R35, RZ ;  /* 0x000000232f237224 */ /* 0x000fe200078e02ff */
[----:B------:R-:W-:Y:S01]  /*5fd0*/  I2IP.S8.S32.SAT R118, R25, R24, R114 ;  /* 0x0000001819767239 */ /* 0x000fe20000001472 */
[-C--:B------:R-:W-:Y:S01]  /*5fe0*/  IMAD R30, R53, R48.reuse, R30 ;  /* 0x00000030351e7224 */ /* 0x080fe200078e021e */
[----:B------:R-:W-:Y:S01]  /*5ff0*/  IADD3 R114, PT, PT, R44, 0x1, RZ ;  /* 0x000000012c727810 */ /* 0x000fe20007ffe0ff */
[----:B------:R-:W-:Y:S05]  /*6000*/  IMAD R35, R59, R48, R35 ;  /* 0x000000303b237224 */ /* 0x000fea00078e0223 */
[----:B------:R-:W-:Y:S04]  /*6010*/  I2IP.S8.S32.SAT R120, R35, R30, RZ ;  /* 0x0000001e23787239 */ /* 0x000fe800000014ff */
[----:B------:R-:W-:Y:S05]  /*6020*/  I2IP.S8.S32.SAT R119, R29, R28, R120 ;  /* 0x0000001c1d777239 */ /* 0x000fea0000001478 */
[----:B------:R1:W-:Y:S01]  /*6030*/  STS.128 [R104+0x1010], R116 ;  /* 0x0010107468007388 */ /* 0x0003e20000000c00 */
[----:B------:R-:W-:Y:S01]  /*6040*/  @!PT LDS RZ, [RZ] ;  /* 0x00000000fffff984 */ /* 0x000fe20000000800 */
[----:B------:R-:W-:Y:S01]  /*6050*/  @!PT LDS RZ, [RZ] ;  /* 0x00000000fffff984 */ /* 0x000fe20000000800 */
[----:B------:R-:W-:Y:S01]  /*6060*/  @!PT LDS RZ, [RZ] ;  /* 0x00000000fffff984 */ /* 0x000fe20000000800 */
[----:B------:R-:W-:Y:S01]  /*6070*/  @!PT LDS RZ, [RZ] ;  /* 0x00000000fffff984 */ /* 0x000fe20000000800 */
[----:B------:R3:W-:Y:S07]  /*6080*/  MEMBAR.ALL.CTA ;  /* 0x0000000000007992 */ /* 0x0007ee0000008000 */
[----:B---3--:R-:W3:Y:S02]  /*6090*/  FENCE.VIEW.ASYNC.S ;  /* 0x00000000000073c6 */ /* 0x008ee40000000000 */
[----:B---3--:R-:W-:Y:S06]  /*60a0*/  BAR.SYNC.DEFER_BLOCKING 0x1, 0x80 ;  /* 0x0042000000007b1d */ /* 0x008fec0000010000 */
[----:B------:R-:W-:Y:S05]  /*60b0*/  @P0 BRA `(.L_x_96) ;  /* 0x0000000000340947 */ /* 0x000fea0003800000 */
[----:B------:R-:W-:Y:S01]  /*60c0*/  UIADD3 UR12, UPT, UPT, UR43, 0x1200, URZ ;  /* 0x000012002b0c7890 */ /* 0x000fe2000fffe0ff */
[----:B------:R-:W-:Y:S01]  /*60d0*/  R2UR UR9, R97 ;  /* 0x00000000610972ca */ /* 0x000fe200000e0000 */
[----:B------:R-:W-:Y:S01]  /*60e0*/  UIADD3 UR10, UP0, UPT, UR46, 0x680, URZ ;  /* 0x000006802e0a7890 */ /* 0x000fe2000ff1e0ff */
[----:B------:R-:W-:Y:S01]  /*60f0*/  R2UR UR8, R99 ;  /* 0x00000000630872ca */ /* 0x000fe200000e0000 */
[----:B------:R-:W-:Y:S02]  /*6100*/  UMOV UR7, UR36 ;  /* 0x0000002400077c82 */ /* 0x000fe40008000000 */
[----:B------:R-:W-:Y:S01]  /*6110*/  IMAD.U32 R111, RZ, RZ, UR12 ;  /* 0x0000000cff6f7e24 */ /* 0x000fe2000f8e00ff */
[----:B------:R-:W-:Y:S04]  /*6120*/  UIADD3.X UR11, UPT, UPT, URZ, UR47, URZ, UP0, !UPT ;  /* 0x0000002fff0b7290 */ /* 0x000fe800087fe4ff */
[----:B------:R-:W-:Y:S03]  /*6130*/  R2UR UR4, R111 ;  /* 0x000000006f0472ca */ /* 0x000fe600000e0000 */
[----:B------:R-:W-:Y:S02]  /*6140*/  USHF.L.U32 UR5, UR9, 0x6, URZ ;  /* 0x0000000609057899 */ /* 0x000fe400080006ff */
[----:B------:R-:W-:Y:S09]  /*6150*/  USHF.L.U32 UR6, UR8, 0x6, URZ ;  /* 0x0000000608067899 */ /* 0x000ff200080006ff */
[----:B------:R3:W-:Y:S01]  /*6160*/  UTMASTG.3D [UR4], [UR10] ;  /* 0x000000040a0073b5 */ /* 0x0007e20008010000 */
[----:B------:R0:W-:Y:S01]  /*6170*/  UTMACMDFLUSH ;  /* 0x00000000000079b7 */ /* 0x0001e20000000000 */
[----:B---3--:R-:W-:Y:S04]  /*6180*/  DEPBAR.LE SB0, 0x0 ;  /* 0x000080000000791a */ /* 0x008fe80000000000 */
.L_x_96:
[----:B------:R-:W-:Y:S05]  /*6190*/  BSYNC.RECONVERGENT B0 ;  /* 0x0000000000007941 */ /* 0x000fea0003800200 */
.L_x_95:
[----:B------:R-:W-:Y:S01]  /*61a0*/  BAR.SYNC.DEFER_BLOCKING 0x1, 0x80 ;  /* 0x0042000000007b1d */ /* 0x000fe20000010000 */
[----:B------:R-:W-:Y:S01]  /*61b0*/  ISETP.NE.AND P2, PT, R112, RZ, PT ;  /* 0x000000ff7000720c */ /* 0x000fe20003f45270 */
[----:B------:R-:W-:Y:S01]  /*61c0*/  IMAD.IADD R97, R43, 0x1, R81 ;  /* 0x000000012b617824 */ /* 0x000fe200078e0251 */
[----:B------:R-:W-:Y:S01]  /*61d0*/  ISETP.NE.AND P0, PT, R113, 0x2, PT ;  /* 0x000000027100780c */ /* 0x000fe20003f05270 */
[----:B------:R-:W-:Y:S01]  /*61e0*/  IMAD.IADD R99, R45, 0x1, R96 ;  /* 0x000000012d637824 */ /* 0x000fe200078e0260 */
[----:B------:R-:W-:Y:S02]  /*61f0*/  ISETP.NE.AND P1, PT, R114, 0x4, PT ;  /* 0x000000047200780c */ /* 0x000fe40003f25270 */
[----:B------:R-:W-:Y:S02]  /*6200*/  SEL R0, RZ, 0x1, P0 ;  /* 0x00000001ff007807 */ /* 0x000fe40000000000 */
[----:B------:R-:W-:Y:S02]  /*6210*/  SEL R3, RZ, 0x1, P1 ;  /* 0x00000001ff037807 */ /* 0x000fe40000800000 */
[----:B------:R-:W-:Y:S02]  /*6220*/  LOP3.LUT R109, R109, R0, RZ, 0x3c, !PT ;  /* 0x000000006d6d7212 */ /* 0x000fe400078e3cff */
[----:B------:R-:W-:Y:S02]  /*6230*/  LOP3.LUT R110, R110, R3, RZ, 0x3c, !PT ;  /* 0x000000036e6e7212 */ /* 0x000fe400078e3cff */
[----:B------:R-:W-:Y:S02]  /*6240*/  @P2 R2UR UR36, R107 ;  /* 0x000000006b2422ca */ /* 0x000fe400000e0000 */
[----:B------:R-:W-:Y:S02]  /*6250*/  SEL R113, R113, RZ, P0 ;  /* 0x000000ff71717207 */ /* 0x000fe40000000000 */
[----:B------:R-:W-:Y:S01]  /*6260*/  SEL R44, R114, RZ, P1 ;  /* 0x000000ff722c7207 */ /* 0x000fe20000800000 */
[----:B------:R-:W-:Y:S10]  /*6270*/  @P2 BRA `(.L_x_97) ;  /* 0xffffffe400682947 */ /* 0x000ff4000383ffff */
[----:B------:R-:W-:Y:S05]  /*6280*/  EXIT ;  /* 0x000000000000794d */ /* 0x000fea0003800000 */
.L_x_19:
[----:B--2---:R2:W1:Y:S02]  /*6290*/  SYNCS.PHASECHK.TRANS64.TRYWAIT P0, [R3+URZ+0x100], R2 ;  /* 0x00010002030075a7 */ /* 0x00446400080011ff */
[----:B-1----:R-:W-:Y:S05]  /*62a0*/  @!P0 NANOSLEEP.SYNCS 0x989680 ;  /* 0x009896800000895d */ /* 0x002fea0003900000 */
[----:B------:R-:W1:Y:S02]  /*62b0*/  @!P0 SYNCS.PHASECHK.TRANS64 P0, [R3+URZ+0x100], R2 ;  /* 0x00010002030085a7 */ /* 0x000e6400080010ff */
[----:B-1----:R-:W-:Y:S05]  /*62c0*/  @!P0 BRA `(.L_x_19) ;  /* 0xfffffffc00f08947 */ /* 0x002fea000383ffff */
[----:B------:R-:W-:Y:S05]  /*62d0*/  BRA `(.L_x_98) ;  /* 0xffffffb000c07947 */ /* 0x000fea000383ffff */
.L_x_22:
[----:B-1----:R-:W-:-:S07]  /*62e0*/  MOV R2, UR33 ;  /* 0x0000002100027c02 */ /* 0x002fce0008000f00 */
.L_x_99:
[----:B-1----:R1:W2:Y:S02]  /*62f0*/  SYNCS.PHASECHK.TRANS64.TRYWAIT P0, [R2+URZ+0x38], R5 ;  /* 0x00003805020075a7 */ /* 0x0022a400080011ff */
[----:B--2---:R-:W-:Y:S05]  /*6300*/  @!P0 NANOSLEEP.SYNCS 0x989680 ;  /* 0x009896800000895d */ /* 0x004fea0003900000 */
[----:B------:R-:W2:Y:S02]  /*6310*/  @!P0 SYNCS.PHASECHK.TRANS64 P0, [R2+URZ+0x38], R5 ;  /* 0x00003805020085a7 */ /* 0x000ea400080010ff */
[----:B--2---:R-:W-:Y:S05]  /*6320*/  @!P0 BRA `(.L_x_99) ;  /* 0xfffffffc00f08947 */ /* 0x004fea000383ffff */
[----:B------:R-:W-:Y:S05]  /*6330*/  BRA `(.L_x_21) ;  /* 0xffffffb400107947 */ /* 0x000fea000383ffff */
.L_x_28:
[----:B-1----:R-:W-:-:S07]  /*6340*/  MOV R2, UR17 ;  /* 0x0000001100027c02 */ /* 0x002fce0008000f00 */
.L_x_100:
[----:B-1----:R1:W2:Y:S02]  /*6350*/  SYNCS.PHASECHK.TRANS64.TRYWAIT P0, [R2+URZ+0x38], R5 ;  /* 0x00003805020075a7 */ /* 0x0022a400080011ff */
[----:B--2---:R-:W-:Y:S05]  /*6360*/  @!P0 NANOSLEEP.SYNCS 0x989680 ;  /* 0x009896800000895d */ /* 0x004fea0003900000 */
[----:B------:R-:W2:Y:S02]  /*6370*/  @!P0 SYNCS.PHASECHK.TRANS64 P0, [R2+URZ+0x38], R5 ;  /* 0x00003805020085a7 */ /* 0x000ea400080010ff */
[----:B--2---:R-:W-:Y:S05]  /*6380*/  @!P0 BRA `(.L_x_100) ;  /* 0xfffffffc00f08947 */ /* 0x004fea000383ffff */
[----:B------:R-:W-:Y:S05]  /*6390*/  BRA `(.L_x_27) ;  /* 0xffffffb400b47947 */ /* 0x000fea000383ffff */
.L_x_32:
[----:B-1----:R1:W2:Y:S02]  /*63a0*/  SYNCS.PHASECHK.TRANS64.TRYWAIT P0, [R2+URZ+0x90], R3 ;  /* 0x00009003020075a7 */ /* 0x0022a400080011ff */
[----:B--2---:R-:W-:Y:S05]  /*63b0*/  @!P0 NANOSLEEP.SYNCS 0x989680 ;  /* 0x009896800000895d */ /* 0x004fea0003900000 */
[----:B------:R-:W2:Y:S02]  /*63c0*/  @!P0 SYNCS.PHASECHK.TRANS64 P0, [R2+URZ+0x90], R3 ;  /* 0x00009003020085a7 */ /* 0x000ea400080010ff */
[----:B--2---:R-:W-:Y:S05]  /*63d0*/  @!P0 BRA `(.L_x_32) ;  /* 0xfffffffc00f08947 */ /* 0x004fea000383ffff */
[----:B------:R-:W-:Y:S05]  /*63e0*/  BRA `(.L_x_101) ;  /* 0xffffffb800407947 */ /* 0x000fea000383ffff */
.L_x_36:
[----:B----4-:R-:W-:-:S07]  /*63f0*/  MOV R0, UR5 ;  /* 0x0000000500007c02 */ /* 0x010fce0008000f00 */
.L_x_102:
[----:B-1----:R1:W2:Y:S02]  /*6400*/  SYNCS.PHASECHK.TRANS64.TRYWAIT P0, [R0+URZ], R3 ;  /* 0x00000003000075a7 */ /* 0x0022a400080011ff */
[----:B--2---:R-:W-:Y:S05]  /*6410*/  @!P0 NANOSLEEP.SYNCS 0x989680 ;  /* 0x009896800000895d */ /* 0x004fea0003900000 */
[----:B------:R-:W2:Y:S02]  /*6420*/  @!P0 SYNCS.PHASECHK.TRANS64 P0, [R0+URZ], R3 ;  /* 0x00000003000085a7 */ /* 0x000ea400080010ff */
[----:B--2---:R-:W-:Y:S05]  /*6430*/  @!P0 BRA `(.L_x_102) ;  /* 0xfffffffc00f08947 */ /* 0x004fea000383ffff */
[----:B------:R-:W-:Y:S05]  /*6440*/  BRA `(.L_x_103) ;  /* 0xffffffbc00b07947 */ /* 0x000fea000383ffff */
.L_x_37:
[----:B----4-:R-:W-:-:S07]  /*6450*/  MOV R0, UR5 ;  /* 0x0000000500007c02 */ /* 0x010fce0008000f00 */
.L_x_104:
[----:B-1----:R1:W2:Y:S02]  /*6460*/  SYNCS.PHASECHK.TRANS64.TRYWAIT P0, [R0+URZ], R3 ;  /* 0x00000003000075a7 */ /* 0x0022a400080011ff */
[----:B--2---:R-:W-:Y:S05]  /*6470*/  @!P0 NANOSLEEP.SYNCS 0x989680 ;  /* 0x009896800000895d */ /* 0x004fea0003900000 */
[----:B------:R-:W2:Y:S02]  /*6480*/  @!P0 SYNCS.PHASECHK.TRANS64 P0, [R0+URZ], R3 ;  /* 0x00000003000085a7 */ /* 0x000ea400080010ff */
[----:B--2---:R-:W-:Y:S05]  /*6490*/  @!P0 BRA `(.L_x_104) ;  /* 0xfffffffc00f08947 */ /* 0x004fea000383ffff */
[----:B------:R-:W-:Y:S05]  /*64a0*/  BRA `(.L_x_105) ;  /* 0xffffffbc00bc7947 */ /* 0x000fea000383ffff */
.L_x_38:
[----:B----4-:R-:W-:-:S07]  /*64b0*/  MOV R0, UR5 ;  /* 0x0000000500007c02 */ /* 0x010fce0008000f00 */
.L_x_106:
[----:B-1----:R1:W2:Y:S02]  /*64c0*/  SYNCS.PHASECHK.TRANS64.TRYWAIT P0, [R0+URZ], R3 ;  /* 0x00000003000075a7 */ /* 0x0022a400080011ff */
[----:B--2---:R-:W-:Y:S05]  /*64d0*/  @!P0 NANOSLEEP.SYNCS 0x989680 ;  /* 0x009896800000895d */ /* 0x004fea0003900000 */
[----:B------:R-:W2:Y:S02]  /*64e0*/  @!P0 SYNCS.PHASECHK.TRANS64 P0, [R0+URZ], R3 ;  /* 0x00000003000085a7 */ /* 0x000ea400080010ff */
[----:B--2---:R-:W-:Y:S05]  /*64f0*/  @!P0 BRA `(.L_x_106) ;  /* 0xfffffffc00f08947 */ /* 0x004fea000383ffff */
[----:B------:R-:W-:Y:S05]  /*6500*/  BRA `(.L_x_107) ;  /* 0xffffffbc00c87947 */ /* 0x000fea000383ffff */
.L_x_39:
[----:B----4-:R-:W-:-:S07]  /*6510*/  MOV R0, UR5 ;  /* 0x0000000500007c02 */ /* 0x010fce0008000f00 */
.L_x_108:
[----:B-1----:R1:W2:Y:S02]  /*6520*/  SYNCS.PHASECHK.TRANS64.TRYWAIT P0, [R0+URZ], R3 ;  /* 0x00000003000075a7 */ /* 0x0022a400080011ff */
[----:B--2---:R-:W-:Y:S05]  /*6530*/  @!P0 NANOSLEEP.SYNCS 0x989680 ;  /* 0x009896800000895d */ /* 0x004fea0003900000 */
[----:B------:R-:W2:Y:S02]  /*6540*/  @!P0 SYNCS.PHASECHK.TRANS64 P0, [R0+URZ], R3 ;  /* 0x00000003000085a7 */ /* 0x000ea400080010ff */
[----:B--2---:R-:W-:Y:S05]  /*6550*/  @!P0 BRA `(.L_x_108) ;  /* 0xfffffffc00f08947 */ /* 0x004fea000383ffff */
[----:B------:R-:W-:Y:S05]  /*6560*/  BRA `(.L_x_109) ;  /* 0xffffffbc00d47947 */ /* 0x000fea000383ffff */
.L_x_40:
[----:B----4-:R-:W-:-:S07]  /*6570*/  MOV R0, UR5 ;  /* 0x0000000500007c02 */ /* 0x010fce0008000f00 */
.L_x_110:
[----:B-1----:R1:W2:Y:S02]  /*6580*/  SYNCS.PHASECHK.TRANS64.TRYWAIT P0, [R0+URZ], R3 ;  /* 0x00000003000075a7 */ /* 0x0022a400080011ff */
[----:B--2---:R-:W-:Y:S05]  /*6590*/  @!P0 NANOSLEEP.SYNCS 0x989680 ;  /* 0x009896800000895d */ /* 0x004fea0003900000 */
[----:B------:R-:W2:Y:S02]  /*65a0*/  @!P0 SYNCS.PHASECHK.TRANS64 P0, [R0+URZ], R3 ;  /* 0x00000003000085a7 */ /* 0x000ea400080010ff */
[----:B--2---:R-:W-:Y:S05]  /*65b0*/  @!P0 BRA `(.L_x_110) ;  /* 0xfffffffc00f08947 */ /* 0x004fea000383ffff */
[----:B------:R-:W-:Y:S05]  /*65c0*/  BRA `(.L_x_111) ;  /* 0xffffffbc00e07947 */ /* 0x000fea000383ffff */
.L_x_41:
[----:B----4-:R-:W-:-:S07]  /*65d0*/  MOV R0, UR5 ;  /* 0x0000000500007c02 */ /* 0x010fce0008000f00 */
.L_x_112:
[----:B-1----:R1:W2:Y:S02]  /*65e0*/  SYNCS.PHASECHK.TRANS64.TRYWAIT P0, [R0+URZ], R3 ;  /* 0x00000003000075a7 */ /* 0x0022a400080011ff */
[----:B--2---:R-:W-:Y:S05]  /*65f0*/  @!P0 NANOSLEEP.SYNCS 0x989680 ;  /* 0x009896800000895d */ /* 0x004fea0003900000 */
[----:B------:R-:W2:Y:S02]  /*6600*/  @!P0 SYNCS.PHASECHK.TRANS64 P0, [R0+URZ], R3 ;  /* 0x00000003000085a7 */ /* 0x000ea400080010ff */
[----:B--2---:R-:W-:Y:S05]  /*6610*/  @!P0 BRA `(.L_x_112) ;  /* 0xfffffffc00f08947 */ /* 0x004fea000383ffff */
[----:B------:R-:W-:Y:S05]  /*6620*/  BRA `(.L_x_113) ;  /* 0xffffffbc00ec7947 */ /* 0x000fea000383ffff */
.L_x_44:
[----:B-1----:R1:W2:Y:S02]  /*6630*/  SYNCS.PHASECHK.TRANS64.TRYWAIT P0, [R0+URZ+0xf0], R5 ;  /* 0x0000f005000075a7 */ /* 0x0022a400080011ff */
[----:B--2---:R-:W-:Y:S05]  /*6640*/  @!P0 NANOSLEEP.SYNCS 0x989680 ;  /* 0x009896800000895d */ /* 0x004fea0003900000 */
[----:B------:R-:W2:Y:S02]  /*6650*/  @!P0 SYNCS.PHASECHK.TRANS64 P0, [R0+URZ+0xf0], R5 ;  /* 0x0000f005000085a7 */ /* 0x000ea400080010ff */
[----:B--2---:R-:W-:Y:S05]  /*6660*/  @!P0 BRA `(.L_x_44) ;  /* 0xfffffffc00f08947 */ /* 0x004fea000383ffff */
[----:B------:R-:W-:Y:S05]  /*6670*/  BRA `(.L_x_114) ;  /* 0xffffffc000487947 */ /* 0x000fea000383ffff */
.L_x_45:
[----:B------:R-:W-:-:S07]  /*6680*/  MOV R0, UR5 ;  /* 0x0000000500007c02 */ /* 0x000fce0008000f00 */
.L_x_115:
[----:B-1----:R1:W2:Y:S02]  /*6690*/  SYNCS.PHASECHK.TRANS64.TRYWAIT P0, [R0+URZ+0xa0], R5 ;  /* 0x0000a005000075a7 */ /* 0x0022a400080011ff */
[----:B--2---:R-:W-:Y:S05]  /*66a0*/  @!P0 NANOSLEEP.SYNCS 0x989680 ;  /* 0x009896800000895d */ /* 0x004fea0003900000 */
[----:B------:R-:W2:Y:S02]  /*66b0*/  @!P0 SYNCS.PHASECHK.TRANS64 P0, [R0+URZ+0xa0], R5 ;  /* 0x0000a005000085a7 */ /* 0x000ea400080010ff */
[----:B--2---:R-:W-:Y:S05]  /*66c0*/  @!P0 BRA `(.L_x_115) ;  /* 0xfffffffc00f08947 */ /* 0x004fea000383ffff */
[----:B------:R-:W-:Y:S05]  /*66d0*/  BRA `(.L_x_116) ;  /* 0xffffffc000587947 */ /* 0x000fea000383ffff */
.L_x_46:
[----:B-1----:R1:W2:Y:S02]  /*66e0*/  SYNCS.PHASECHK.TRANS64.TRYWAIT P1, [R0+URZ+0x90], R5 ;  /* 0x00009005000075a7 */ /* 0x0022a400080211ff */
[----:B--2---:R-:W-:Y:S05]  /*66f0*/  @!P1 NANOSLEEP.SYNCS 0x989680 ;  /* 0x009896800000995d */ /* 0x004fea0003900000 */
[----:B------:R-:W2:Y:S02]  /*6700*/  @!P1 SYNCS.PHASECHK.TRANS64 P1, [R0+URZ+0x90], R5 ;  /* 0x00009005000095a7 */ /* 0x000ea400080210ff */
[----:B--2---:R-:W-:Y:S05]  /*6710*/  @!P1 BRA `(.L_x_46) ;  /* 0xfffffffc00f09947 */ /* 0x004fea000383ffff */
[----:B------:R-:W-:Y:S05]  /*6720*/  BRA `(.L_x_117) ;  /* 0xffffffc000887947 */ /* 0x000fea000383ffff */
.L_x_49:
[----:B------:R-:W-:-:S07]  /*6730*/  MOV R0, UR5 ;  /* 0x0000000500007c02 */ /* 0x000fce0008000f00 */
.L_x_118:
[----:B-1----:R1:W2:Y:S02]  /*6740*/  SYNCS.PHASECHK.TRANS64.TRYWAIT P0, [R0+URZ+0xa0], R3 ;  /* 0x0000a003000075a7 */ /* 0x0022a400080011ff */
[----:B--2---:R-:W-:Y:S05]  /*6750*/  @!P0 NANOSLEEP.SYNCS 0x989680 ;  /* 0x009896800000895d */ /* 0x004fea0003900000 */
[----:B------:R-:W2:Y:S02]  /*6760*/  @!P0 SYNCS.PHASECHK.TRANS64 P0, [R0+URZ+0xa0], R3 ;  /* 0x0000a003000085a7 */ /* 0x000ea400080010ff */
[----:B--2---:R-:W-:Y:S05]  /*6770*/  @!P0 BRA `(.L_x_118) ;  /* 0xfffffffc00f08947 */ /* 0x004fea000383ffff */
[----:B------:R-:W-:Y:S05]  /*6780*/  BRA `(.L_x_48) ;  /* 0xffffffc000dc7947 */ /* 0x000fea000383ffff */
.L_x_56:
[----:B-1----:R1:W2:Y:S02]  /*6790*/  SYNCS.PHASECHK.TRANS64.TRYWAIT P1, [R0+URZ+0x90], R5 ;  /* 0x00009005000075a7 */ /* 0x0022a400080211ff */
[----:B--2---:R-:W-:Y:S05]  /*67a0*/  @!P1 NANOSLEEP.SYNCS 0x989680 ;  /* 0x009896800000995d */ /* 0x004fea0003900000 */
[----:B------:R-:W2:Y:S02]  /*67b0*/  @!P1 SYNCS.PHASECHK.TRANS64 P1, [R0+URZ+0x90], R5 ;  /* 0x00009005000095a7 */ /* 0x000ea400080210ff */
[----:B--2---:R-:W-:Y:S05]  /*67c0*/  @!P1 BRA `(.L_x_56) ;  /* 0xfffffffc00f09947 */ /* 0x004fea000383ffff */
[----:B------:R-:W-:Y:S05]  /*67d0*/  BRA `(.L_x_119) ;  /* 0xffffffc800347947 */ /* 0x000fea000383ffff */
.L_x_57:
[----:B------:R-:W-:-:S07]  /*67e0*/  MOV R3, UR9 ;  /* 0x0000000900037c02 */ /* 0x000fce0008000f00 */
.L_x_120:
[----:B-1----:R1:W2:Y:S02]  /*67f0*/  SYNCS.PHASECHK.TRANS64.TRYWAIT P0, [R3+URZ+0xd0], R0 ;  /* 0x0000d000030075a7 */ /* 0x0022a400080011ff */
[----:B--2---:R-:W-:Y:S05]  /*6800*/  @!P0 NANOSLEEP.SYNCS 0x989680 ;  /* 0x009896800000895d */ /* 0x004fea0003900000 */
[----:B------:R-:W2:Y:S02]  /*6810*/  @!P0 SYNCS.PHASECHK.TRANS64 P0, [R3+URZ+0xd0], R0 ;  /* 0x0000d000030085a7 */ /* 0x000ea400080010ff */
[----:B--2---:R-:W-:Y:S05]  /*6820*/  @!P0 BRA `(.L_x_120) ;  /* 0xfffffffc00f08947 */ /* 0x004fea000383ffff */
[----:B------:R-:W-:Y:S05]  /*6830*/  BRA `(.L_x_121) ;  /* 0xffffffc800687947 */ /* 0x000fea000383ffff */
.L_x_60:
[----:B------:R-:W-:Y:S07]  /*6840*/  MOV R0, UR7 ;  /* 0x0000000700007c02 */ /* 0x000fee0008000f00 */
.L_x_122:
[----:B-1----:R1:W2:Y:S02]  /*6850*/  SYNCS.PHASECHK.TRANS64.TRYWAIT P0, [R0+URZ], R3 ;  /* 0x00000003000075a7 */ /* 0x0022a400080011ff */
[----:B--2---:R-:W-:Y:S05]  /*6860*/  @!P0 NANOSLEEP.SYNCS 0x989680 ;  /* 0x009896800000895d */ /* 0x004fea0003900000 */
[----:B------:R-:W2:Y:S02]  /*6870*/  @!P0 SYNCS.PHASECHK.TRANS64 P0, [R0+URZ], R3 ;  /* 0x00000003000085a7 */ /* 0x000ea400080010ff */
[----:B--2---:R-:W-:Y:S05]  /*6880*/  @!P0 BRA `(.L_x_122) ;  /* 0xfffffffc00f08947 */ /* 0x004fea000383ffff */
[----:B------:R-:W-:Y:S05]  /*6890*/  BRA `(.L_x_59) ;  /* 0xffffffc800a07947 */ /* 0x000fea000383ffff */
.L_x_63:
[----:B------:R-:W-:-:S07]  /*68a0*/  MOV R0, UR5 ;  /* 0x0000000500007c02 */ /* 0x000fce0008000f00 */
.L_x_123:
[----:B--2---:R2:W3:Y:S02]  /*68b0*/  SYNCS.PHASECHK.TRANS64.TRYWAIT P0, [R0+URZ], R3 ;  /* 0x00000003000075a7 */ /* 0x0044e400080011ff */
[----:B---3--:R-:W-:Y:S05]  /*68c0*/  @!P0 NANOSLEEP.SYNCS 0x989680 ;  /* 0x009896800000895d */ /* 0x008fea0003900000 */
[----:B------:R-:W3:Y:S02]  /*68d0*/  @!P0 SYNCS.PHASECHK.TRANS64 P0, [R0+URZ], R3 ;  /* 0x00000003000085a7 */ /* 0x000ee400080010ff */
[----:B---3--:R-:W-:Y:S05]  /*68e0*/  @!P0 BRA `(.L_x_123) ;  /* 0xfffffffc00f08947 */ /* 0x008fea000383ffff */
[----:B------:R-:W-:Y:S05]  /*68f0*/  BRA `(.L_x_124) ;  /* 0xffffffcc00407947 */ /* 0x000fea000383ffff */
.L_x_64:
[----:B------:R-:W-:-:S07]  /*6900*/  MOV R0, UR5 ;  /* 0x0000000500007c02 */ /* 0x000fce0008000f00 */
.L_x_125:
[----:B--2---:R2:W3:Y:S02]  /*6910*/  SYNCS.PHASECHK.TRANS64.TRYWAIT P0, [R0+URZ], R3 ;  /* 0x00000003000075a7 */ /* 0x0044e400080011ff */
[----:B---3--:R-:W-:Y:S05]  /*6920*/  @!P0 NANOSLEEP.SYNCS 0x989680 ;  /* 0x009896800000895d */ /* 0x008fea0003900000 */
[----:B------:R-:W3:Y:S02]  /*6930*/  @!P0 SYNCS.PHASECHK.TRANS64 P0, [R0+URZ], R3 ;  /* 0x00000003000085a7 */ /* 0x000ee400080010ff */
[----:B---3--:R-:W-:Y:S05]  /*6940*/  @!P0 BRA `(.L_x_125) ;  /* 0xfffffffc00f08947 */ /* 0x008fea000383ffff */
[----:B------:R-:W-:Y:S05]  /*6950*/  BRA `(.L_x_126) ;  /* 0xffffffcc004c7947 */ /* 0x000fea000383ffff */
.L_x_65:
[----:B------:R-:W-:-:S07]  /*6960*/  MOV R0, UR5 ;  /* 0x0000000500007c02 */ /* 0x000fce0008000f00 */
.L_x_127:
[----:B--2---:R2:W3:Y:S02]  /*6970*/  SYNCS.PHASECHK.TRANS64.TRYWAIT P0, [R0+URZ], R3 ;  /* 0x00000003000075a7 */ /* 0x0044e400080011ff */
[----:B---3--:R-:W-:Y:S05]  /*6980*/  @!P0 NANOSLEEP.SYNCS 0x989680 ;  /* 0x009896800000895d */ /* 0x008fea0003900000 */
[----:B------:R-:W3:Y:S02]  /*6990*/  @!P0 SYNCS.PHASECHK.TRANS64 P0, [R0+URZ], R3 ;  /* 0x00000003000085a7 */ /* 0x000ee400080010ff */
[----:B---3--:R-:W-:Y:S05]  /*69a0*/  @!P0 BRA `(.L_x_127) ;  /* 0xfffffffc00f08947 */ /* 0x008fea000383ffff */
[----:B------:R-:W-:Y:S05]  /*69b0*/  BRA `(.L_x_128) ;  /* 0xffffffcc00587947 */ /* 0x000fea000383ffff */
.L_x_66:
[----:B------:R-:W-:-:S07]  /*69c0*/  MOV R0, UR7 ;  /* 0x0000000700007c02 */ /* 0x000fce0008000f00 */
.L_x_129:
[----:B--2---:R2:W3:Y:S02]  /*69d0*/  SYNCS.PHASECHK.TRANS64.TRYWAIT P0, [R0+URZ], R3 ;  /* 0x00000003000075a7 */ /* 0x0044e400080011ff */
[----:B---3--:R-:W-:Y:S05]  /*69e0*/  @!P0 NANOSLEEP.SYNCS 0x989680 ;  /* 0x009896800000895d */ /* 0x008fea0003900000 */
[----:B------:R-:W3:Y:S02]  /*69f0*/  @!P0 SYNCS.PHASECHK.TRANS64 P0, [R0+URZ], R3 ;  /* 0x00000003000085a7 */ /* 0x000ee400080010ff */
[----:B---3--:R-:W-:Y:S05]  /*6a00*/  @!P0 BRA `(.L_x_129) ;  /* 0xfffffffc00f08947 */ /* 0x008fea000383ffff */
[----:B------:R-:W-:Y:S05]  /*6a10*/  BRA `(.L_x_130) ;  /* 0xffffffcc00647947 */ /* 0x000fea000383ffff */
.L_x_71:
[----:B---3--:R3:W1:Y:S02]  /*6a20*/  SYNCS.PHASECHK.TRANS64.TRYWAIT P0, [R0+URZ+0x90], R3 ;  /* 0x00009003000075a7 */ /* 0x00866400080011ff */
[----:B-1----:R-:W-:Y:S05]  /*6a30*/  @!P0 NANOSLEEP.SYNCS 0x989680 ;  /* 0x009896800000895d */ /* 0x002fea0003900000 */
[----:B------:R-:W1:Y:S02]  /*6a40*/  @!P0 SYNCS.PHASECHK.TRANS64 P0, [R0+URZ+0x90], R3 ;  /* 0x00009003000085a7 */ /* 0x000e6400080010ff */
[----:B-1----:R-:W-:Y:S05]  /*6a50*/  @!P0 BRA `(.L_x_71) ;  /* 0xfffffffc00f08947 */ /* 0x002fea000383ffff */
[----:B------:R-:W-:Y:S05]  /*6a60*/  BRA `(.L_x_131) ;  /* 0xffffffd000607947 */ /* 0x000fea000383ffff */
.L_x_74:
[----:B------:R-:W-:Y:S07]  /*6a70*/  MOV R0, UR6 ;  /* 0x0000000600007c02 */ /* 0x000fee0008000f00 */
.L_x_132:
[----:B-1----:R1:W3:Y:S02]  /*6a80*/  SYNCS.PHASECHK.TRANS64.TRYWAIT P0, [R0+URZ+0x88], R3 ;  /* 0x00008803000075a7 */ /* 0x0022e400080011ff */
[----:B---3--:R-:W-:Y:S05]  /*6a90*/  @!P0 NANOSLEEP.SYNCS 0x989680 ;  /* 0x009896800000895d */ /* 0x008fea0003900000 */
[----:B------:R-:W3:Y:S02]  /*6aa0*/  @!P0 SYNCS.PHASECHK.TRANS64 P0, [R0+URZ+0x88], R3 ;  /* 0x00008803000085a7 */ /* 0x000ee400080010ff */
[----:B---3--:R-:W-:Y:S05]  /*6ab0*/  @!P0 BRA `(.L_x_132) ;  /* 0xfffffffc00f08947 */ /* 0x008fea000383ffff */
[----:B------:R-:W-:Y:S05]  /*6ac0*/  BRA `(.L_x_73) ;  /* 0xffffffd4004c7947 */ /* 0x000fea000383ffff */
.L_x_77:
[----:B------:R-:W-:Y:S07]  /*6ad0*/  MOV R3, UR6 ;  /* 0x0000000600037c02 */ /* 0x000fee0008000f00 */
.L_x_133:
[----:B-1----:R1:W2:Y:S02]  /*6ae0*/  SYNCS.PHASECHK.TRANS64.TRYWAIT P2, [R3+URZ+0x78], R26 ;  /* 0x0000781a030075a7 */ /* 0x0022a400080411ff */
[----:B--2---:R-:W-:Y:S05]  /*6af0*/  @!P2 NANOSLEEP.SYNCS 0x989680 ;  /* 0x009896800000a95d */ /* 0x004fea0003900000 */
[----:B------:R-:W2:Y:S02]  /*6b00*/  @!P2 SYNCS.PHASECHK.TRANS64 P2, [R3+URZ+0x78], R26 ;  /* 0x0000781a0300a5a7 */ /* 0x000ea400080410ff */
[----:B--2---:R-:W-:Y:S05]  /*6b10*/  @!P2 BRA `(.L_x_133) ;  /* 0xfffffffc00f0a947 */ /* 0x004fea000383ffff */
[----:B------:R-:W-:Y:S05]  /*6b20*/  BRA `(.L_x_134) ;  /* 0xffffffd400e07947 */ /* 0x000fea000383ffff */
.L_x_80:
[----:B--2---:R2:W1:Y:S02]  /*6b30*/  SYNCS.PHASECHK.TRANS64.TRYWAIT P0, [R0+URZ+0x90], R3 ;  /* 0x00009003000075a7 */ /* 0x00446400080011ff */
[----:B-1----:R-:W-:Y:S05]  /*6b40*/  @!P0 NANOSLEEP.SYNCS 0x989680 ;  /* 0x009896800000895d */ /* 0x002fea0003900000 */
[----:B------:R-:W1:Y:S02]  /*6b50*/  @!P0 SYNCS.PHASECHK.TRANS64 P0, [R0+URZ+0x90], R3 ;  /* 0x00009003000085a7 */ /* 0x000e6400080010ff */
[----:B-1----:R-:W-:Y:S05]  /*6b60*/  @!P0 BRA `(.L_x_80) ;  /* 0xfffffffc00f08947 */ /* 0x002fea000383ffff */
[----:B------:R-:W-:Y:S05]  /*6b70*/  BRA `(.L_x_135) ;  /* 0xffffffdc003c7947 */ /* 0x000fea000383ffff */
.L_x_91:
[----:B-1----:R-:W-:Y:S04]  /*6b80*/  MOV R0, UR43 ;  /* 0x0000002b00007c02 */ /* 0x002fe80008000f00 */
[----:B------:R1:W2:Y:S03]  /*6b90*/  SYNCS.PHASECHK.TRANS64.TRYWAIT P1, [R0+URZ+0x70], R3 ;  /* 0x00007003000075a7 */ /* 0x0002a600080211ff */
[----:B--2---:R-:W-:Y:S05]  /*6ba0*/  @!P1 NANOSLEEP.SYNCS 0x989680 ;  /* 0x009896800000995d */ /* 0x004fea0003900000 */
[----:B------:R-:W2:Y:S02]  /*6bb0*/  @!P1 SYNCS.PHASECHK.TRANS64 P1, [R0+URZ+0x70], R3 ;  /* 0x00007003000095a7 */ /* 0x000ea400080210ff */
[----:B--2---:R-:W-:Y:S05]  /*6bc0*/  @!P1 BRA `(.L_x_91) ;  /* 0xfffffffc00ec9947 */ /* 0x004fea000383ffff */
[----:B------:R-:W-:Y:S05]  /*6bd0*/  BRA `(.L_x_90) ;  /* 0xffffffe800307947 */ /* 0x000fea000383ffff */
.L_x_93:
[----:B-1----:R1:W4:Y:S02]  /*6be0*/  SYNCS.PHASECHK.TRANS64.TRYWAIT P1, [R92+URZ+0xb0], R7 ;  /* 0x0000b0075c0075a7 */ /* 0x00232400080211ff */
[----:B----4-:R-:W-:Y:S05]  /*6bf0*/  @!P1 NANOSLEEP.SYNCS 0x989680 ;  /* 0x009896800000995d */ /* 0x010fea0003900000 */
[----:B------:R-:W4:Y:S02]  /*6c00*/  @!P1 SYNCS.PHASECHK.TRANS64 P1, [R92+URZ+0xb0], R7 ;  /* 0x0000b0075c0095a7 */ /* 0x000f2400080210ff */
[----:B----4-:R-:W-:Y:S05]  /*6c10*/  @!P1 BRA `(.L_x_93) ;  /* 0xfffffffc00f09947 */ /* 0x010fea000383ffff */
[----:B------:R-:W-:Y:S05]  /*6c20*/  BRA `(.L_x_92) ;  /* 0xffffffe8006c7947 */ /* 0x000fea000383ffff */
        .weak           $__internal_0_$__cuda_sm10x_tcgen05_guardrail_trap_col_being_dealloced_not_returned_by_alloc
        .type           $__internal_0_$__cuda_sm10x_tcgen05_guardrail_trap_col_being_dealloced_not_returned_by_alloc,@function
        .size           $__internal_0_$__cuda_sm10x_tcgen05_guardrail_trap_col_being_dealloced_not_returned_by_alloc,($__internal_1_$__cuda_sm10x_tcgen05_guardrail_trap_phase_invalid_during_alloc - $__internal_0_$__cuda_sm10x_tcgen05_guardrail_trap_col_being_dealloced_not_returned_by_alloc)
$__internal_0_$__cuda_sm10x_tcgen05_guardrail_trap_col_being_dealloced_not_returned_by_alloc:
[----:B------:R-:W-:Y:S05]  /*6c30*/  BPT.TRAP 0x1 ;  /* 0x000000040000795c */ /* 0x000fea0000300000 */
[----:B------:R-:W-:-:S04]  /*6c40*/  HFMA2 R3, -RZ, RZ, 0, 0 ;  /* 0x00000000ff037431 */ /* 0x000fc800000001ff */
[----:B------:R-:W-:Y:S05]  /*6c50*/  RET.REL.NODEC R2 `(_ZN7cutlass13device_kernelINS_4gemm6kernel13GemmUniversalIN4cute5tupleIJiiiiEEENS1_10collective13CollectiveMmaINS1_35MainloopSm100TmaUmmaWarpSpecializedILi7ELi2ELi4ENS5_IJNS4_1CILi1EEESB_SB_EEEEENS5_IJNSA_ILi64EEESE_NSA_ILi32EEEEEEaNS5_IJlSB_lEEEaSH_NS4_8TiledMMAINS4_8MMA_AtomIJNS4_15SM100_MMA_S8_SSIaaiLi64ELi64ELNS4_4UMMA5MajorE0ELSM_0ELNSL_8SaturateE0EEEEEENS4_6LayoutISC_NS5_IJNSA_ILi0EEESR_SR_EEEEENS5_IJNS4_10UnderscoreESU_SU_EEEEENS4_13SM90_TMA_LOADENS4_14ComposedLayoutINS4_7SwizzleILi1ELi4ELi3EEENS4_18smem_ptr_flag_bitsILi8EEENSQ_INS5_IJNSA_ILi8EEESF_EEENS5_IJSF_SB_EEEEEEEvNS4_8identityESX_S17_vS18_EENS_8epilogue10collective18CollectiveEpilogueINS1A_23Sm100TmaWarpSpecializedILi1ELi1ELi32ELb0ELb0EEEJSG_NS5_IJNSQ_ISE_SB_EES1F_EEEaSH_aSH_NS1A_6fusion15FusionCallbacksIS1E_NS1H_17LinearCombinationIaiaiLNS_15FloatRoundStyleE2EEESG_S1G_JEEENS4_5SM1004TMEM4LOAD26SM100_TMEM_LOAD_16dp32b32xESX_NSY_INSZ_ILi2ELi4ELi3EEES12_NSQ_INS5_IJS13_SE_EEENS5_IJSE_SB_EEEEEEENS4_39AutoVectorizingCopyWithAssumedAlignmentILi128EEENS4_14SM90_TMA_STOREES1V_S1X_S1X_EEEvvEEEEvNT_6ParamsE) ;  /* 0xffffff9002e87950 */ /* 0x000fea0003c3ffff */
        .weak           $__internal_1_$__cuda_sm10x_tcgen05_guardrail_trap_phase_invalid_during_alloc
        .type           $__internal_1_$__cuda_sm10x_tcgen05_guardrail_trap_phase_invalid_during_alloc,@function
        .size           $__internal_1_$__cuda_sm10x_tcgen05_guardrail_trap_phase_invalid_during_alloc,($__internal_2_$__cuda_sm10x_tcgen05_guardrail_trap_unallocated_columns_being_dealloced - $__internal_1_$__cuda_sm10x_tcgen05_guardrail_trap_phase_invalid_during_alloc)
$__internal_1_$__cuda_sm10x_tcgen05_guardrail_trap_phase_invalid_during_alloc:
[----:B------:R-:W-:Y:S05]  /*6c60*/  BPT.TRAP 0x1 ;  /* 0x000000040000795c */ /* 0x000fea0000300000 */
[----:B------:R-:W-:-:S04]  /*6c70*/  MOV R3, 0x0 ;  /* 0x0000000000037802 */ /* 0x000fc80000000f00 */
[----:B------:R-:W-:Y:S05]  /*6c80*/  RET.REL.NODEC R2 `(_ZN7cutlass13device_kernelINS_4gemm6kernel13GemmUniversalIN4cute5tupleIJiiiiEEENS1_10collective13CollectiveMmaINS1_35MainloopSm100TmaUmmaWarpSpecializedILi7ELi2ELi4ENS5_IJNS4_1CILi1EEESB_SB_EEEEENS5_IJNSA_ILi64EEESE_NSA_ILi32EEEEEEaNS5_IJlSB_lEEEaSH_NS4_8TiledMMAINS4_8MMA_AtomIJNS4_15SM100_MMA_S8_SSIaaiLi64ELi64ELNS4_4UMMA5MajorE0ELSM_0ELNSL_8SaturateE0EEEEEENS4_6LayoutISC_NS5_IJNSA_ILi0EEESR_SR_EEEEENS5_IJNS4_10UnderscoreESU_SU_EEEEENS4_13SM90_TMA_LOADENS4_14ComposedLayoutINS4_7SwizzleILi1ELi4ELi3EEENS4_18smem_ptr_flag_bitsILi8EEENSQ_INS5_IJNSA_ILi8EEESF_EEENS5_IJSF_SB_EEEEEEEvNS4_8identityESX_S17_vS18_EENS_8epilogue10collective18CollectiveEpilogueINS1A_23Sm100TmaWarpSpecializedILi1ELi1ELi32ELb0ELb0EEEJSG_NS5_IJNSQ_ISE_SB_EES1F_EEEaSH_aSH_NS1A_6fusion15FusionCallbacksIS1E_NS1H_17LinearCombinationIaiaiLNS_15FloatRoundStyleE2EEESG_S1G_JEEENS4_5SM1004TMEM4LOAD26SM100_TMEM_LOAD_16dp32b32xESX_NSY_INSZ_ILi2ELi4ELi3EEES12_NSQ_INS5_IJS13_SE_EEENS5_IJSE_SB_EEEEEEENS4_39AutoVectorizingCopyWithAssumedAlignmentILi128EEENS4_14SM90_TMA_STOREES1V_S1X_S1X_EEEvvEEEEvNT_6ParamsE) ;  /* 0xffffff9002dc7950 */ /* 0x000fea0003c3ffff */
        .weak           $__internal_2_$__cuda_sm10x_tcgen05_guardrail_trap_unallocated_columns_being_dealloced
        .type           $__internal_2_$__cuda_sm10x_tcgen05_guardrail_trap_unallocated_columns_being_dealloced,@function
        .size           $__internal_2_$__cuda_sm10x_tcgen05_guardrail_trap_unallocated_columns_being_dealloced,(.L_x_137 - $__internal_2_$__cuda_sm10x_tcgen05_guardrail_trap_unallocated_columns_being_dealloced)
$__internal_2_$__cuda_sm10x_tcgen05_guardrail_trap_unallocated_columns_being_dealloced:
[----:B------:R-:W-:Y:S05]  /*6c90*/  BPT.TRAP 0x1 ;  /* 0x000000040000795c */ /* 0x000fea0000300000 */
[----:B------:R-:W-:-:S04]  /*6ca0*/  HFMA2 R3, -RZ, RZ, 0, 0 ;  /* 0x00000000ff037431 */ /* 0x000fc800000001ff */
[----:B------:R-:W-:Y:S05]  /*6cb0*/  RET.REL.NODEC R2 `(_ZN7cutlass13device_kernelINS_4gemm6kernel13GemmUniversalIN4cute5tupleIJiiiiEEENS1_10collective13CollectiveMmaINS1_35MainloopSm100TmaUmmaWarpSpecializedILi7ELi2ELi4ENS5_IJNS4_1CILi1EEESB_SB_EEEEENS5_IJNSA_ILi64EEESE_NSA_ILi32EEEEEEaNS5_IJlSB_lEEEaSH_NS4_8TiledMMAINS4_8MMA_AtomIJNS4_15SM100_MMA_S8_SSIaaiLi64ELi64ELNS4_4UMMA5MajorE0ELSM_0ELNSL_8SaturateE0EEEEEENS4_6LayoutISC_NS5_IJNSA_ILi0EEESR_SR_EEEEENS5_IJNS4_10UnderscoreESU_SU_EEEEENS4_13SM90_TMA_LOADENS4_14ComposedLayoutINS4_7SwizzleILi1ELi4ELi3EEENS4_18smem_ptr_flag_bitsILi8EEENSQ_INS5_IJNSA_ILi8EEESF_EEENS5_IJSF_SB_EEEEEEEvNS4_8identityESX_S17_vS18_EENS_8epilogue10collective18CollectiveEpilogueINS1A_23Sm100TmaWarpSpecializedILi1ELi1ELi32ELb0ELb0EEEJSG_NS5_IJNSQ_ISE_SB_EES1F_EEEaSH_aSH_NS1A_6fusion15FusionCallbacksIS1E_NS1H_17LinearCombinationIaiaiLNS_15FloatRoundStyleE2EEESG_S1G_JEEENS4_5SM1004TMEM4LOAD26SM100_TMEM_LOAD_16dp32b32xESX_NSY_INSZ_ILi2ELi4ELi3EEES12_NSQ_INS5_IJS13_SE_EEENS5_IJSE_SB_EEEEEEENS4_39AutoVectorizingCopyWithAssumedAlignmentILi128EEENS4_14SM90_TMA_STOREES1V_S1X_S1X_EEEvvEEEEvNT_6ParamsE) ;  /* 0xffffff9002d07950 */ /* 0x000fea0003c3ffff */
.L_x_136:
[----:B------:R-:W-:-:S00]  /*6cc0*/  BRA `(.L_x_136) ;  /* 0xfffffffc00fc7947 */ /* 0x000fc0000383ffff */
[----:B------:R-:W-:-:S00]  /*6cd0*/  NOP ;  /* 0x0000000000007918 */ /* 0x000fc00000000000 */
        /* <DEDUP_REMOVED lines=10> */
.L_x_137:


//--------------------- .nv.global.init           --------------------------
	.section	.nv.global.init,"aw",@progbits
.nv.global.init:
	.type		$str$27,@object
	.size		$str$27,($str$28 - $str$27)
$str$27:
        /*0000*/ 	.byte	0x28, 0x61, 0x64, 0x64, 0x72, 0x65, 0x73, 0x73, 0x20, 0x26, 0x20, 0x6d, 0x61, 0x73, 0x6b, 0x29
        /*0010*/ 	.byte	0x20, 0x3d, 0x3d, 0x20, 0x30, 0x00
	.type		$str$28,@object
	.size		$str$28,($str$26 - $str$28)
$str$28:
        /*0016*/ 	.byte	0x2f, 0x74, 0x6d, 0x70, 0x2f, 0x63, 0x75, 0x74, 0x6c, 0x61, 0x73, 0x73, 0x5f, 0x73, 0x77, 0x65
        /*0026*/ 	.byte	0x65, 0x70, 0x5f, 0x73, 0x72, 0x63, 0x2f, 0x69, 0x6e, 0x63, 0x6c, 0x75, 0x64, 0x65, 0x2f, 0x63
        /*0036*/ 	.byte	0x75, 0x74, 0x65, 0x2f, 0x70, 0x6f, 0x69, 0x6e, 0x74, 0x65, 0x72, 0x5f, 0x66, 0x6c, 0x61, 0x67
        /*0046*/ 	.byte	0x67, 0x65, 0x64, 0x2e, 0x68, 0x70, 0x70, 0x00
	.type		$str$26,@object
	.size		$str$26,($str$25 - $str$26)
$str$26:
        /*004e*/ 	.byte	0x2f, 0x74, 0x6d, 0x70, 0x2f, 0x63, 0x75, 0x74, 0x6c, 0x61, 0x73, 0x73, 0x5f, 0x73, 0x77, 0x65
        /*005e*/ 	.byte	0x65, 0x70, 0x5f, 0x73, 0x72, 0x63, 0x2f, 0x69, 0x6e, 0x63, 0x6c, 0x75, 0x64, 0x65, 0x2f, 0x63
        /*006e*/ 	.byte	0x75, 0x74, 0x65, 0x2f, 0x61, 0x74, 0x6f, 0x6d, 0x2f, 0x63, 0x6f, 0x70, 0x79, 0x5f, 0x74, 0x72
        /*007e*/ 	.byte	0x61, 0x69, 0x74, 0x73, 0x5f, 0x73, 0x6d, 0x31, 0x30, 0x30, 0x2e, 0x68, 0x70, 0x70, 0x00
	.type		$str$25,@object
	.size		$str$25,(__unnamed_1 - $str$25)
$str$25:
        /*008d*/ 	.byte	0x28, 0x28, 0x75, 0x69, 0x6e, 0x74, 0x33, 0x32, 0x5f, 0x74, 0x28, 0x74, 0x68, 0x72, 0x65, 0x61
        /*009d*/ 	.byte	0x64, 0x49, 0x64, 0x78, 0x2e, 0x78, 0x29, 0x20, 0x2f, 0x20, 0x33, 0x32, 0x29, 0x20, 0x25, 0x20
        /*00ad*/ 	.byte	0x34, 0x29, 0x20, 0x3d, 0x3d, 0x20, 0x28, 0x28, 0x28, 0x74, 0x6d, 0x65, 0x6d, 0x5f, 0x61, 0x64
        /*00bd*/ 	.byte	0x64, 0x72, 0x20, 0x3e, 0x3e, 0x20, 0x31, 0x36, 0x29, 0x20, 0x2f, 0x20, 0x33, 0x32, 0x29, 0x20
        /*00cd*/ 	.byte	0x25, 0x20, 0x34, 0x29, 0x00
	.type		__unnamed_1,@object
	.size		__unnamed_1,(__unnamed_2 - __unnamed_1)
__unnamed_1:
        /*00d2*/ 	.byte	0x61, 0x75, 0x74, 0x6f, 0x20, 0x63, 0x75, 0x74, 0x65, 0x3a, 0x3a, 0x61, 0x73, 0x5f, 0x70, 0x6f
        /* <DEDUP_REMOVED lines=24> */
        /*0262*/ 	.byte	0x00
	.type		__unnamed_2,@object
	.size		__unnamed_2,(.L_2 - __unnamed_2)
__unnamed_2:
        /* <DEDUP_REMOVED lines=41> */
.L_2:


//--------------------- .nv.shared._ZN7cutlass13device_kernelINS_4gemm6kernel13GemmUniversalIN4cute5tupleIJiiiiEEENS1_10collective13CollectiveMmaINS1_35MainloopSm100TmaUmmaWarpSpecializedILi7ELi2ELi4ENS5_IJNS4_1CILi1EEESB_SB_EEEEENS5_IJNSA_ILi64EEESE_NSA_ILi32EEEEEEaNS5_IJlSB_lEEEaSH_NS4_8TiledMMAINS4_8MMA_AtomIJNS4_15SM100_MMA_S8_SSIaaiLi64ELi64ELNS4_4UMMA5MajorE0ELSM_0ELNSL_8SaturateE0EEEEEENS4_6LayoutISC_NS5_IJNSA_ILi0EEESR_SR_EEEEENS5_IJNS4_10UnderscoreESU_SU_EEEEENS4_13SM90_TMA_LOADENS4_14ComposedLayoutINS4_7SwizzleILi1ELi4ELi3EEENS4_18smem_ptr_flag_bitsILi8EEENSQ_INS5_IJNSA_ILi8EEESF_EEENS5_IJSF_SB_EEEEEEEvNS4_8identityESX_S17_vS18_EENS_8epilogue10collective18CollectiveEpilogueINS1A_23Sm100TmaWarpSpecializedILi1ELi1ELi32ELb0ELb0EEEJSG_NS5_IJNSQ_ISE_SB_EES1F_EEEaSH_aSH_NS1A_6fusion15FusionCallbacksIS1E_NS1H_17LinearCombinationIaiaiLNS_15FloatRoundStyleE2EEESG_S1G_JEEENS4_5SM1004TMEM4LOAD26SM100_TMEM_LOAD_16dp32b32xESX_NSY_INSZ_ILi2ELi4ELi3EEES12_NSQ_INS5_IJS13_SE_EEENS5_IJSE_SB_EEEEEEENS4_39AutoVectorizingCopyWithAssumedAlignmentILi128EEENS4_14SM90_TMA_STOREES1V_S1X_S1X_EEEvvEEEEvNT_6ParamsE --------------------------
	.section	.nv.shared._ZN7cutlass13device_kernelINS_4gemm6kernel13GemmUniversalIN4cute5tupleIJiiiiEEENS1_10collective13CollectiveMmaINS1_35MainloopSm100TmaUmmaWarpSpecializedILi7ELi2ELi4ENS5_IJNS4_1CILi1EEESB_SB_EEEEENS5_IJNSA_ILi64EEESE_NSA_ILi32EEEEEEaNS5_IJlSB_lEEEaSH_NS4_8TiledMMAINS4_8MMA_AtomIJNS4_15SM100_MMA_S8_SSIaaiLi64ELi64ELNS4_4UMMA5MajorE0ELSM_0ELNSL_8SaturateE0EEEEEENS4_6LayoutISC_NS5_IJNSA_ILi0EEESR_SR_EEEEENS5_IJNS4_10UnderscoreESU_SU_EEEEENS4_13SM90_TMA_LOADENS4_14ComposedLayoutINS4_7SwizzleILi1ELi4ELi3EEENS4_18smem_ptr_flag_bitsILi8EEENSQ_INS5_IJNSA_ILi8EEESF_EEENS5_IJSF_SB_EEEEEEEvNS4_8identityESX_S17_vS18_EENS_8epilogue10collective18CollectiveEpilogueINS1A_23Sm100TmaWarpSpecializedILi1ELi1ELi32ELb0ELb0EEEJSG_NS5_IJNSQ_ISE_SB_EES1F_EEEaSH_aSH_NS1A_6fusion15FusionCallbacksIS1E_NS1H_17LinearCombinationIaiaiLNS_15FloatRoundStyleE2EEESG_S1G_JEEENS4_5SM1004TMEM4LOAD26SM100_TMEM_LOAD_16dp32b32xESX_NSY_INSZ_ILi2ELi4ELi3EEES12_NSQ_INS5_IJS13_SE_EEENS5_IJSE_SB_EEEEEEENS4_39AutoVectorizingCopyWithAssumedAlignmentILi128EEENS4_14SM90_TMA_STOREES1V_S1X_S1X_EEEvvEEEEvNT_6ParamsE,"aw",@nobits
	.sectionflags	@""
	.align	16
	.zero		1024


//--------------------- .nv.shared.reserved.0     --------------------------
	.section	.nv.shared.reserved.0,"aw",@nobits
	.weak		__nv_reservedSMEM_offset_0_alias
	.size		__nv_reservedSMEM_offset_0_alias, 0, 64
	.other		__nv_reservedSMEM_offset_0_alias,@"STO_CUDA_RESERVED_SHARED STV_DEFAULT"
__nv_reservedSMEM_offset_0_alias:
	.zero		0
.nv.shared.reserved.0:
	.zero		64
	.weak		__nv_reservedSMEM_tcgen05_partition
	.type		__nv_reservedSMEM_tcgen05_partition,@object
	.size		__nv_reservedSMEM_tcgen05_partition,(.L_0 - __nv_reservedSMEM_tcgen05_partition)
__nv_reservedSMEM_tcgen05_partition:
	.zero		32
.L_0:


//--------------------- .nv.global                --------------------------
	.section	.nv.global,"aw",@nobits
.nv.global:
	.type		_ZN40_INTERNAL_d286d43b_4_k_cu_6618ae50_224464cute1_E,@object
	.size		_ZN40_INTERNAL_d286d43b_4_k_cu_6618ae50_224464cute1_E,(_ZN40_INTERNAL_d286d43b_4_k_cu_6618ae50_224464cuda3std3__45__cpo6cbeginE - _ZN40_INTERNAL_d286d43b_4_k_cu_6618ae50_224464cute1_E)
_ZN40_INTERNAL_d286d43b_4_k_cu_6618ae50_224464cute1_E:
	.zero		1
	.type		_ZN40_INTERNAL_d286d43b_4_k_cu_6618ae50_224464cuda3std3__45__cpo6cbeginE,@object
	.size		_ZN40_INTERNAL_d286d43b_4_k_cu_6618ae50_224464cuda3std3__45__cpo6cbeginE,(_ZN40_INTERNAL_d286d43b_4_k_cu_6618ae50_224464cuda3std3__48in_placeE - _ZN40_INTERNAL_d286d43b_4_k_cu_6618ae50_224464cuda3std3__45__cpo6cbeginE)
_ZN40_INTERNAL_d286d43b_4_k_cu_6618ae50_224464cuda3std3__45__cpo6cbeginE:
	.zero		1
	.type		_ZN40_INTERNAL_d286d43b_4_k_cu_6618ae50_224464cuda3std3__48in_placeE,@object
	.size		_ZN40_INTERNAL_d286d43b_4_k_cu_6618ae50_224464cuda3std3__48in_placeE,(_ZN40_INTERNAL_d286d43b_4_k_cu_6618ae50_224464cuda3std6ranges3__45__cpo9iter_moveE - _ZN40_INTERNAL_d286d43b_4_k_cu_6618ae50_224464cuda3std3__48in_placeE)
_ZN40_INTERNAL_d286d43b_4_k_cu_6618ae50_224464cuda3std3__48in_placeE:
	.zero		1
	.type		_ZN40_INTERNAL_d286d43b_4_k_cu_6618ae50_224464cuda3std6ranges3__45__cpo9iter_moveE,@object
	.size		_ZN40_INTERNAL_d286d43b_4_k_cu_6618ae50_224464cuda3std6ranges3__45__cpo9iter_moveE,(_ZN40_INTERNAL_d286d43b_4_k_cu_6618ae50_224464cuda3std3__45__cpo5beginE - _ZN40_INTERNAL_d286d43b_4_k_cu_6618ae50_224464cuda3std6ranges3__45__cpo9iter_moveE)
_ZN40_INTERNAL_d286d43b_4_k_cu_6618ae50_224464cuda3std6ranges3__45__cpo9iter_moveE:
	.zero		1
	.type		_ZN40_INTERNAL_d286d43b_4_k_cu_6618ae50_224464cuda3std3__45__cpo5beginE,@object
	.size		_ZN40_INTERNAL_d286d43b_4_k_cu_6618ae50_224464cuda3std3__45__cpo5beginE,(_ZN40_INTERNAL_d286d43b_4_k_cu_6618ae50_224464cuda3std3__442_GLOBAL__N__d286d43b_4_k_cu_6618ae50_224466ignoreE - _ZN40_INTERNAL_d286d43b_4_k_cu_6618ae50_224464cuda3std3__45__cpo5beginE)
_ZN40_INTERNAL_d286d43b_4_k_cu_6618ae50_224464cuda3std3__45__cpo5beginE:
	.zero		1
	.type		_ZN40_INTERNAL_d286d43b_4_k_cu_6618ae50_224464cuda3std3__442_GLOBAL__N__d286d43b_4_k_cu_6618ae50_224466ignoreE,@object
	.size		_ZN40_INTERNAL_d286d43b_4_k_cu_6618ae50_224464cuda3std3__442_GLOBAL__N__d286d43b_4_k_cu_6618ae50_224466ignoreE,(_ZN40_INTERNAL_d286d43b_4_k_cu_6618ae50_224464cute7productE - _ZN40_INTERNAL_d286d43b_4_k_cu_6618ae50_224464cuda3std3__442_GLOBAL__N__d286d43b_4_k_cu_6618ae50_224466ignoreE)
_ZN40_INTERNAL_d286d43b_4_k_cu_6618ae50_224464cuda3std3__442_GLOBAL__N__d286d43b_4_k_cu_6618ae50_224466ignoreE:
	.zero		1
	.type		_ZN40_INTERNAL_d286d43b_4_k_cu_6618ae50_224464cute7productE,@object
	.size		_ZN40_INTERNAL_d286d43b_4_k_cu_6618ae50_224464cute7productE,(_ZN40_INTERNAL_d286d43b_4_k_cu_6618ae50_224464cuda3std3__45__cpo3endE - _ZN40_INTERNAL_d286d43b_4_k_cu_6618ae50_224464cute7productE)
_ZN40_INTERNAL_d286d43b_4_k_cu_6618ae50_224464cute7productE:
	.zero		1
	.type		_ZN40_INTERNAL_d286d43b_4_k_cu_6618ae50_224464cuda3std3__45__cpo3endE,@object
	.size		_ZN40_INTERNAL_d286d43b_4_k_cu_6618ae50_224464cuda3std3__45__cpo3endE,(_ZN40_INTERNAL_d286d43b_4_k_cu_6618ae50_224464cuda3std3__419piecewise_constructE - _ZN40_INTERNAL_d286d43b_4_k_cu_6618ae50_224464cuda3std3__45__cpo3endE)
_ZN40_INTERNAL_d286d43b_4_k_cu_6618ae50_224464cuda3std3__45__cpo3endE:
	.zero		1
	.type		_ZN40_INTERNAL_d286d43b_4_k_cu_6618ae50_224464cuda3std3__419piecewise_constructE,@object
	.size		_ZN40_INTERNAL_d286d43b_4_k_cu_6618ae50_224464cuda3std3__419piecewise_constructE,(_ZN40_INTERNAL_d286d43b_4_k_cu_6618ae50_224464cuda3std3__45__cpo4cendE - _ZN40_INTERNAL_d286d43b_4_k_cu_6618ae50_224464cuda3std3__419piecewise_constructE)
_ZN40_INTERNAL_d286d43b_4_k_cu_6618ae50_224464cuda3std3__419piecewise_constructE:
	.zero		1
	.type		_ZN40_INTERNAL_d286d43b_4_k_cu_6618ae50_224464cuda3std3__45__cpo4cendE,@object
	.size		_ZN40_INTERNAL_d286d43b_4_k_cu_6618ae50_224464cuda3std3__45__cpo4cendE,(_ZN40_INTERNAL_d286d43b_4_k_cu_6618ae50_224464cuda3std6ranges3__45__cpo4swapE - _ZN40_INTERNAL_d286d43b_4_k_cu_6618ae50_224464cuda3std3__45__cpo4cendE)
_ZN40_INTERNAL_d286d43b_4_k_cu_6618ae50_224464cuda3std3__45__cpo4cendE:
	.zero		1
	.type		_ZN40_INTERNAL_d286d43b_4_k_cu_6618ae50_224464cuda3std6ranges3__45__cpo4swapE,@object
	.size		_ZN40_INTERNAL_d286d43b_4_k_cu_6618ae50_224464cuda3std6ranges3__45__cpo4swapE,(.L_10 - _ZN40_INTERNAL_d286d43b_4_k_cu_6618ae50_224464cuda3std6ranges3__45__cpo4swapE)
_ZN40_INTERNAL_d286d43b_4_k_cu_6618ae50_224464cuda3std6ranges3__45__cpo4swapE:
	.zero		1
.L_10:


//--------------------- .nv.constant0._ZN7cutlass13device_kernelINS_4gemm6kernel13GemmUniversalIN4cute5tupleIJiiiiEEENS1_10collective13CollectiveMmaINS1_35MainloopSm100TmaUmmaWarpSpecializedILi7ELi2ELi4ENS5_IJNS4_1CILi1EEESB_SB_EEEEENS5_IJNSA_ILi64EEESE_NSA_ILi32EEEEEEaNS5_IJlSB_lEEEaSH_NS4_8TiledMMAINS4_8MMA_AtomIJNS4_15SM100_MMA_S8_SSIaaiLi64ELi64ELNS4_4UMMA5MajorE0ELSM_0ELNSL_8SaturateE0EEEEEENS4_6LayoutISC_NS5_IJNSA_ILi0EEESR_SR_EEEEENS5_IJNS4_10UnderscoreESU_SU_EEEEENS4_13SM90_TMA_LOADENS4_14ComposedLayoutINS4_7SwizzleILi1ELi4ELi3EEENS4_18smem_ptr_flag_bitsILi8EEENSQ_INS5_IJNSA_ILi8EEESF_EEENS5_IJSF_SB_EEEEEEEvNS4_8identityESX_S17_vS18_EENS_8epilogue10collective18CollectiveEpilogueINS1A_23Sm100TmaWarpSpecializedILi1ELi1ELi32ELb0ELb0EEEJSG_NS5_IJNSQ_ISE_SB_EES1F_EEEaSH_aSH_NS1A_6fusion15FusionCallbacksIS1E_NS1H_17LinearCombinationIaiaiLNS_15FloatRoundStyleE2EEESG_S1G_JEEENS4_5SM1004TMEM4LOAD26SM100_TMEM_LOAD_16dp32b32xESX_NSY_INSZ_ILi2ELi4ELi3EEES12_NSQ_INS5_IJS13_SE_EEENS5_IJSE_SB_EEEEEEENS4_39AutoVectorizingCopyWithAssumedAlignmentILi128EEENS4_14SM90_TMA_STOREES1V_S1X_S1X_EEEvvEEEEvNT_6ParamsE --------------------------
	.section	.nv.constant0._ZN7cutlass13device_kernelINS_4gemm6kernel13GemmUniversalIN4cute5tupleIJiiiiEEENS1_10collective13CollectiveMmaINS1_35MainloopSm100TmaUmmaWarpSpecializedILi7ELi2ELi4ENS5_IJNS4_1CILi1EEESB_SB_EEEEENS5_IJNSA_ILi64EEESE_NSA_ILi32EEEEEEaNS5_IJlSB_lEEEaSH_NS4_8TiledMMAINS4_8MMA_AtomIJNS4_15SM100_MMA_S8_SSIaaiLi64ELi64ELNS4_4UMMA5MajorE0ELSM_0ELNSL_8SaturateE0EEEEEENS4_6LayoutISC_NS5_IJNSA_ILi0EEESR_SR_EEEEENS5_IJNS4_10UnderscoreESU_SU_EEEEENS4_13SM90_TMA_LOADENS4_14ComposedLayoutINS4_7SwizzleILi1ELi4ELi3EEENS4_18smem_ptr_flag_bitsILi8EEENSQ_INS5_IJNSA_ILi8EEESF_EEENS5_IJSF_SB_EEEEEEEvNS4_8identityESX_S17_vS18_EENS_8epilogue10collective18CollectiveEpilogueINS1A_23Sm100TmaWarpSpecializedILi1ELi1ELi32ELb0ELb0EEEJSG_NS5_IJNSQ_ISE_SB_EES1F_EEEaSH_aSH_NS1A_6fusion15FusionCallbacksIS1E_NS1H_17LinearCombinationIaiaiLNS_15FloatRoundStyleE2EEESG_S1G_JEEENS4_5SM1004TMEM4LOAD26SM100_TMEM_LOAD_16dp32b32xESX_NSY_INSZ_ILi2ELi4ELi3EEES12_NSQ_INS5_IJS13_SE_EEENS5_IJSE_SB_EEEEEEENS4_39AutoVectorizingCopyWithAssumedAlignmentILi128EEENS4_14SM90_TMA_STOREES1V_S1X_S1X_EEEvvEEEEvNT_6ParamsE,"a",@progbits
	.sectionflags	@""
	.align	4
.nv.constant0._ZN7cutlass13device_kernelINS_4gemm6kernel13GemmUniversalIN4cute5tupleIJiiiiEEENS1_10collective13CollectiveMmaINS1_35MainloopSm100TmaUmmaWarpSpecializedILi7ELi2ELi4ENS5_IJNS4_1CILi1EEESB_SB_EEEEENS5_IJNSA_ILi64EEESE_NSA_ILi32EEEEEEaNS5_IJlSB_lEEEaSH_NS4_8TiledMMAINS4_8MMA_AtomIJNS4_15SM100_MMA_S8_SSIaaiLi64ELi64ELNS4_4UMMA5MajorE0ELSM_0ELNSL_8SaturateE0EEEEEENS4_6LayoutISC_NS5_IJNSA_ILi0EEESR_SR_EEEEENS5_IJNS4_10UnderscoreESU_SU_EEEEENS4_13SM90_TMA_LOADENS4_14ComposedLayoutINS4_7SwizzleILi1ELi4ELi3EEENS4_18smem_ptr_flag_bitsILi8EEENSQ_INS5_IJNSA_ILi8EEESF_EEENS5_IJSF_SB_EEEEEEEvNS4_8identityESX_S17_vS18_EENS_8epilogue10collective18CollectiveEpilogueINS1A_23Sm100TmaWarpSpecializedILi1ELi1ELi32ELb0ELb0EEEJSG_NS5_IJNSQ_ISE_SB_EES1F_EEEaSH_aSH_NS1A_6fusion15FusionCallbacksIS1E_NS1H_17LinearCombinationIaiaiLNS_15FloatRoundStyleE2EEESG_S1G_JEEENS4_5SM1004TMEM4LOAD26SM100_TMEM_LOAD_16dp32b32xESX_NSY_INSZ_ILi2ELi4ELi3EEES12_NSQ_INS5_IJS13_SE_EEENS5_IJSE_SB_EEEEEEENS4_39AutoVectorizingCopyWithAssumedAlignmentILi128EEENS4_14SM90_TMA_STOREES1V_S1X_S1X_EEEvvEEEEvNT_6ParamsE:
	.zero		2944


//--------------------- SYMBOLS --------------------------

	.type		.nv.reservedSmem.offset0,@object
	.size		.nv.reservedSmem.offset0,0x4
	.type		.nv.reservedSmem.cap,@object
	.size		.nv.reservedSmem.cap,0x4
	.type		__assertfail,@function
